def attn_fwd(
    Q,
    K,
    V,
    Out,
    Lse,
    sm_scale,
    stride_qz,
    stride_qh,
    stride_qm,
    stride_qk,
    stride_kz,
    stride_kh,
    stride_kn,
    stride_kk,
    stride_vz,
    stride_vh,
    stride_vn,
    stride_vk,
    stride_oz,
    stride_oh,
    stride_om,
    stride_ok,
    seqlen_q,
    seqlen_k,
    BLOCK_M: tl.constexpr,
    BLOCK_N: tl.constexpr,
    HEAD_DIM: tl.constexpr,
    CAUSAL: tl.constexpr,
):
    start_m = tl.program_id(0)
    off_hz = tl.program_id(1)
    q_off = off_hz * stride_qh
    k_off = off_hz * stride_kh
    v_off = off_hz * stride_vh
    offs_m = start_m * BLOCK_M + tl.arange(0, BLOCK_M)
    offs_d = tl.arange(0, HEAD_DIM)
    offs_n = tl.arange(0, BLOCK_N)
    q_ptrs = Q + q_off + offs_m[:, None] * stride_qm + offs_d[None, :] * stride_qk
    k_ptrs = K + k_off + offs_d[:, None] * stride_kk + offs_n[None, :] * stride_kn
    v_ptrs = V + v_off + offs_n[:, None] * stride_vn + offs_d[None, :] * stride_vk
    m_i = tl.full([BLOCK_M], float("-inf"), dtype=tl.float32)
    l_i = tl.zeros([BLOCK_M], dtype=tl.float32) + 1.0
    acc = tl.zeros([BLOCK_M, HEAD_DIM], dtype=tl.float32)
    q = tl.load(q_ptrs)
    acc, l_i, m_i = _attn_fwd_inner(
        acc,
        l_i,
        m_i,
        q,
        k_ptrs,
        v_ptrs,
        sm_scale,
        stride_kn,
        stride_vn,
        start_m,
        seqlen_k,
        BLOCK_M,
        BLOCK_N,
        HEAD_DIM,
        CAUSAL,
    )
    acc = acc / l_i[:, None]
    lse = m_i + tl.math.log2(l_i) / 1.4426950408889634
    o_ptrs = (
        Out
        + off_hz * stride_oh
        + offs_m[:, None] * stride_om
        + offs_d[None, :] * stride_ok
    )
    tl.store(o_ptrs, acc.to(Out.dtype.element_ty))
    tl.store(Lse + off_hz * seqlen_q + offs_m, lse)

# config = {"BLOCK_M": 64, "BLOCK_N": 64, "HEAD_DIM": 32, "arch": "sm_90", "causal": false, "dtype": "bf16", "num_stages": 2, "num_warps": 4}
# arch = sm_90


// ===== COMPILED SASS (sm_90a) =====

	.target	sm_90a

	.elftype	@"ET_EXEC"


//--------------------- .note.nv.tkinfo           --------------------------
	.section	.note.nv.tkinfo,"",@"SHT_NOTE"
	.sectionflags	@"SHF_NOTE_NV_TKINFO"
	.tkinfo
        /*0018*/ 	.word	0x00000002
        /*0030*/ 	.string	""
        /*0030*/ 	.string	"ptxas"
        /*0030*/ 	.string	"Cuda compilation tools, release 13.0, V13.0.88"
        /*0030*/ 	.string	"Build cuda_13.0.r13.0/compiler.36424714_0"
        /*0030*/ 	.string	"-v  -suppress-debug-info  -lineinfo  -arch sm_90a "



//--------------------- .note.nv.cuinfo           --------------------------
	.section	.note.nv.cuinfo,"",@"SHT_NOTE"
	.sectionflags	@"SHF_NOTE_NV_CUINFO"
        /*0018*/ 	.short	0x0002
        /*001a*/ 	.short	0x005a
        /*001c*/ 	.short	0x0082
	.zero		2


//--------------------- .nv.info                  --------------------------
	.section	.nv.info,"",@"SHT_CUDA_INFO"
	.align	4


	//----- nvinfo : EIATTR_REGCOUNT
	.align		4
        /*0000*/ 	.byte	0x04, 0x2f
        /*0002*/ 	.short	(.L_2 - .L_1)
	.align		4
.L_1:
        /*0004*/ 	.word	index@(attn_fwd)
        /*0008*/ 	.word	0x000000a8


	//----- nvinfo : EIATTR_FRAME_SIZE
	.align		4
.L_2:
        /*000c*/ 	.byte	0x04, 0x11
        /*000e*/ 	.short	(.L_4 - .L_3)
	.align		4
.L_3:
        /*0010*/ 	.word	index@(attn_fwd)
        /*0014*/ 	.word	0x00000000


	//----- nvinfo : EIATTR_MIN_STACK_SIZE
	.align		4
.L_4:
        /*0018*/ 	.byte	0x04, 0x12
        /*001a*/ 	.short	(.L_6 - .L_5)
	.align		4
.L_5:
        /*001c*/ 	.word	index@(attn_fwd)
        /*0020*/ 	.word	0x00000000
.L_6:


//--------------------- .nv.compat                --------------------------
	.section	.nv.compat,"",@"SHT_CUDA_COMPAT_INFO"
	.align	4
        /*0000*/ 	.byte	0x02, 0x09, 0x01, 0x00, 0x02, 0x02, 0x04, 0x00, 0x02, 0x05, 0x05, 0x00, 0x03, 0x07, 0x01, 0x01
        /*0010*/ 	.byte	0x02, 0x03, 0x00, 0x00, 0x02, 0x06, 0x01, 0x00, 0x04, 0x0b, 0x08, 0x00, 0x00, 0x00, 0x00, 0x00
        /*0020*/ 	.byte	0x00, 0x00, 0x00, 0x00


//--------------------- .nv.info.attn_fwd         --------------------------
	.section	.nv.info.attn_fwd,"",@"SHT_CUDA_INFO"
	.sectionflags	@""
	.align	4


	//----- nvinfo : EIATTR_CUDA_API_VERSION
	.align		4
        /*0000*/ 	.byte	0x04, 0x37
        /*0002*/ 	.short	(.L_8 - .L_7)
.L_7:
        /*0004*/ 	.word	0x00000082


	//----- nvinfo : EIATTR_KPARAM_INFO
	.align		4
.L_8:
        /*0008*/ 	.byte	0x04, 0x17
        /*000a*/ 	.short	(.L_10 - .L_9)
.L_9:
        /*000c*/ 	.word	0x00000000
        /*0010*/ 	.short	0x0019
        /*0012*/ 	.short	0x0080
        /*0014*/ 	.byte	0x00, 0xf4, 0x21, 0x00


	//----- nvinfo : EIATTR_KPARAM_INFO
	.align		4
.L_10:
        /*0018*/ 	.byte	0x04, 0x17
        /*001a*/ 	.short	(.L_12 - .L_11)
.L_11:
        /*001c*/ 	.word	0x00000000
        /*0020*/ 	.short	0x0018
        /*0022*/ 	.short	0x0078
        /*0024*/ 	.byte	0x00, 0xf4, 0x21, 0x00


	//----- nvinfo : EIATTR_KPARAM_INFO
	.align		4
.L_12:
        /*0028*/ 	.byte	0x04, 0x17
        /*002a*/ 	.short	(.L_14 - .L_13)
.L_13:
        /*002c*/ 	.word	0x00000000
        /*0030*/ 	.short	0x0017
        /*0032*/ 	.short	0x0070
        /*0034*/ 	.byte	0x00, 0xf0, 0x11, 0x00


	//----- nvinfo : EIATTR_KPARAM_INFO
	.align		4
.L_14:
        /*0038*/ 	.byte	0x04, 0x17
        /*003a*/ 	.short	(.L_16 - .L_15)
.L_15:
        /*003c*/ 	.word	0x00000000
        /*0040*/ 	.short	0x0016
        /*0042*/ 	.short	0x006c
        /*0044*/ 	.byte	0x00, 0xf0, 0x11, 0x00


	//----- nvinfo : EIATTR_KPARAM_INFO
	.align		4
.L_16:
        /*0048*/ 	.byte	0x04, 0x17
        /*004a*/ 	.short	(.L_18 - .L_17)
.L_17:
        /*004c*/ 	.word	0x00000000
        /*0050*/ 	.short	0x0015
        /*0052*/ 	.short	0x0068
        /*0054*/ 	.byte	0x00, 0xf0, 0x11, 0x00


	//----- nvinfo : EIATTR_KPARAM_INFO
	.align		4
.L_18:
        /*0058*/ 	.byte	0x04, 0x17
        /*005a*/ 	.short	(.L_20 - .L_19)
.L_19:
        /*005c*/ 	.word	0x00000000
        /*0060*/ 	.short	0x0014
        /*0062*/ 	.short	0x0064
        /*0064*/ 	.byte	0x00, 0xf0, 0x11, 0x00


	//----- nvinfo : EIATTR_KPARAM_INFO
	.align		4
.L_20:
        /*0068*/ 	.byte	0x04, 0x17
        /*006a*/ 	.short	(.L_22 - .L_21)
.L_21:
        /*006c*/ 	.word	0x00000000
        /*0070*/ 	.short	0x0013
        /*0072*/ 	.short	0x0060
        /*0074*/ 	.byte	0x00, 0xf0, 0x11, 0x00


	//----- nvinfo : EIATTR_KPARAM_INFO
	.align		4
.L_22:
        /*0078*/ 	.byte	0x04, 0x17
        /*007a*/ 	.short	(.L_24 - .L_23)
.L_23:
        /*007c*/ 	.word	0x00000000
        /*0080*/ 	.short	0x0012
        /*0082*/ 	.short	0x005c
        /*0084*/ 	.byte	0x00, 0xf0, 0x11, 0x00


	//----- nvinfo : EIATTR_KPARAM_INFO
	.align		4
.L_24:
        /*0088*/ 	.byte	0x04, 0x17
        /*008a*/ 	.short	(.L_26 - .L_25)
.L_25:
        /*008c*/ 	.word	0x00000000
        /*0090*/ 	.short	0x0011
        /*0092*/ 	.short	0x0058
        /*0094*/ 	.byte	0x00, 0xf0, 0x11, 0x00


	//----- nvinfo : EIATTR_KPARAM_INFO
	.align		4
.L_26:
        /*0098*/ 	.byte	0x04, 0x17
        /*009a*/ 	.short	(.L_28 - .L_27)
.L_27:
        /*009c*/ 	.word	0x00000000
        /*00a0*/ 	.short	0x0010
        /*00a2*/ 	.short	0x0054
        /*00a4*/ 	.byte	0x00, 0xf0, 0x11, 0x00


	//----- nvinfo : EIATTR_KPARAM_INFO
	.align		4
.L_28:
        /*00a8*/ 	.byte	0x04, 0x17
        /*00aa*/ 	.short	(.L_30 - .L_29)
.L_29:
        /*00ac*/ 	.word	0x00000000
        /*00b0*/ 	.short	0x000f
        /*00b2*/ 	.short	0x0050
        /*00b4*/ 	.byte	0x00, 0xf0, 0x11, 0x00


	//----- nvinfo : EIATTR_KPARAM_INFO
	.align		4
.L_30:
        /*00b8*/ 	.byte	0x04, 0x17
        /*00ba*/ 	.short	(.L_32 - .L_31)
.L_31:
        /*00bc*/ 	.word	0x00000000
        /*00c0*/ 	.short	0x000e
        /*00c2*/ 	.short	0x004c
        /*00c4*/ 	.byte	0x00, 0xf0, 0x11, 0x00


	//----- nvinfo : EIATTR_KPARAM_INFO
	.align		4
.L_32:
        /*00c8*/ 	.byte	0x04, 0x17
        /*00ca*/ 	.short	(.L_34 - .L_33)
.L_33:
        /*00cc*/ 	.word	0x00000000
        /*00d0*/ 	.short	0x000d
        /*00d2*/ 	.short	0x0048
        /*00d4*/ 	.byte	0x00, 0xf0, 0x11, 0x00


	//----- nvinfo : EIATTR_KPARAM_INFO
	.align		4
.L_34:
        /*00d8*/ 	.byte	0x04, 0x17
        /*00da*/ 	.short	(.L_36 - .L_35)
.L_35:
        /*00dc*/ 	.word	0x00000000
        /*00e0*/ 	.short	0x000c
        /*00e2*/ 	.short	0x0044
        /*00e4*/ 	.byte	0x00, 0xf0, 0x11, 0x00


	//----- nvinfo : EIATTR_KPARAM_INFO
	.align		4
.L_36:
        /*00e8*/ 	.byte	0x04, 0x17
        /*00ea*/ 	.short	(.L_38 - .L_37)
.L_37:
        /*00ec*/ 	.word	0x00000000
        /*00f0*/ 	.short	0x000b
        /*00f2*/ 	.short	0x0040
        /*00f4*/ 	.byte	0x00, 0xf0, 0x11, 0x00


	//----- nvinfo : EIATTR_KPARAM_INFO
	.align		4
.L_38:
        /*00f8*/ 	.byte	0x04, 0x17
        /*00fa*/ 	.short	(.L_40 - .L_39)
.L_39:
        /*00fc*/ 	.word	0x00000000
        /*0100*/ 	.short	0x000a
        /*0102*/ 	.short	0x003c
        /*0104*/ 	.byte	0x00, 0xf0, 0x11, 0x00


	//----- nvinfo : EIATTR_KPARAM_INFO
	.align		4
.L_40:
        /*0108*/ 	.byte	0x04, 0x17
        /*010a*/ 	.short	(.L_42 - .L_41)
.L_41:
        /*010c*/ 	.word	0x00000000
        /*0110*/ 	.short	0x0009
        /*0112*/ 	.short	0x0038
        /*0114*/ 	.byte	0x00, 0xf0, 0x11, 0x00


	//----- nvinfo : EIATTR_KPARAM_INFO
	.align		4
.L_42:
        /*0118*/ 	.byte	0x04, 0x17
        /*011a*/ 	.short	(.L_44 - .L_43)
.L_43:
        /*011c*/ 	.word	0x00000000
        /*0120*/ 	.short	0x0008
        /*0122*/ 	.short	0x0034
        /*0124*/ 	.byte	0x00, 0xf0, 0x11, 0x00


	//----- nvinfo : EIATTR_KPARAM_INFO
	.align		4
.L_44:
        /*0128*/ 	.byte	0x04, 0x17
        /*012a*/ 	.short	(.L_46 - .L_45)
.L_45:
        /*012c*/ 	.word	0x00000000
        /*0130*/ 	.short	0x0007
        /*0132*/ 	.short	0x0030
        /*0134*/ 	.byte	0x00, 0xf0, 0x11, 0x00


	//----- nvinfo : EIATTR_KPARAM_INFO
	.align		4
.L_46:
        /*0138*/ 	.byte	0x04, 0x17
        /*013a*/ 	.short	(.L_48 - .L_47)
.L_47:
        /*013c*/ 	.word	0x00000000
        /*0140*/ 	.short	0x0006
        /*0142*/ 	.short	0x002c
        /*0144*/ 	.byte	0x00, 0xf0, 0x11, 0x00


	//----- nvinfo : EIATTR_KPARAM_INFO
	.align		4
.L_48:
        /*0148*/ 	.byte	0x04, 0x17
        /*014a*/ 	.short	(.L_50 - .L_49)
.L_49:
        /*014c*/ 	.word	0x00000000
        /*0150*/ 	.short	0x0005
        /*0152*/ 	.short	0x0028
        /*0154*/ 	.byte	0x00, 0xf0, 0x11, 0x00


	//----- nvinfo : EIATTR_KPARAM_INFO
	.align		4
.L_50:
        /*0158*/ 	.byte	0x04, 0x17
        /*015a*/ 	.short	(.L_52 - .L_51)
.L_51:
        /*015c*/ 	.word	0x00000000
        /*0160*/ 	.short	0x0004
        /*0162*/ 	.short	0x0020
        /*0164*/ 	.byte	0x00, 0xf4, 0x21, 0x00


	//----- nvinfo : EIATTR_KPARAM_INFO
	.align		4
.L_52:
        /*0168*/ 	.byte	0x04, 0x17
        /*016a*/ 	.short	(.L_54 - .L_53)
.L_53:
        /*016c*/ 	.word	0x00000000
        /*0170*/ 	.short	0x0003
        /*0172*/ 	.short	0x0018
        /*0174*/ 	.byte	0x00, 0xf4, 0x21, 0x00


	//----- nvinfo : EIATTR_KPARAM_INFO
	.align		4
.L_54:
        /*0178*/ 	.byte	0x04, 0x17
        /*017a*/ 	.short	(.L_56 - .L_55)
.L_55:
        /*017c*/ 	.word	0x00000000
        /*0180*/ 	.short	0x0002
        /*0182*/ 	.short	0x0010
        /*0184*/ 	.byte	0x00, 0xf4, 0x21, 0x00


	//----- nvinfo : EIATTR_KPARAM_INFO
	.align		4
.L_56:
        /*0188*/ 	.byte	0x04, 0x17
        /*018a*/ 	.short	(.L_58 - .L_57)
.L_57:
        /*018c*/ 	.word	0x00000000
        /*0190*/ 	.short	0x0001
        /*0192*/ 	.short	0x0008
        /*0194*/ 	.byte	0x00, 0xf4, 0x21, 0x00


	//----- nvinfo : EIATTR_KPARAM_INFO
	.align		4
.L_58:
        /*0198*/ 	.byte	0x04, 0x17
        /*019a*/ 	.short	(.L_60 - .L_59)
.L_59:
        /*019c*/ 	.word	0x00000000
        /*01a0*/ 	.short	0x0000
        /*01a2*/ 	.short	0x0000
        /*01a4*/ 	.byte	0x00, 0xf4, 0x21, 0x00


	//----- nvinfo : EIATTR_SPARSE_MMA_MASK
	.align		4
.L_60:
        /*01a8*/ 	.byte	0x03, 0x50
        /*01aa*/ 	.short	0x0000


	//----- nvinfo : EIATTR_MAXREG_COUNT
	.align		4
        /*01ac*/ 	.byte	0x03, 0x1b
        /*01ae*/ 	.short	0x00ff


	//----- nvinfo : EIATTR_NUM_BARRIERS
	.align		4
        /*01b0*/ 	.byte	0x02, 0x4c
        /*01b2*/ 	.byte	0x01
	.zero		1


	//----- nvinfo : EIATTR_MERCURY_ISA_VERSION
	.align		4
        /*01b4*/ 	.byte	0x03, 0x5f
        /*01b6*/ 	.short	0x0101


	//----- nvinfo : EIATTR_COOP_GROUP_MASK_REGIDS
	.align		4
        /*01b8*/ 	.byte	0x04, 0x29
        /*01ba*/ 	.short	(.L_62 - .L_61)


	//   ....[0]....
.L_61:
        /*01bc*/ 	.word	0xffffffff


	//   ....[1]....
        /*01c0*/ 	.word	0xffffffff


	//   ....[2]....
        /*01c4*/ 	.word	0xffffffff


	//   ....[3]....
        /*01c8*/ 	.word	0xffffffff


	//   ....[4]....
        /*01cc*/ 	.word	0xffffffff


	//   ....[5]....
        /*01d0*/ 	.word	0xffffffff


	//   ....[6]....
        /*01d4*/ 	.word	0xffffffff


	//   ....[7]....
        /*01d8*/ 	.word	0xffffffff


	//----- nvinfo : EIATTR_COOP_GROUP_INSTR_OFFSETS
	.align		4
.L_62:
        /*01dc*/ 	.byte	0x04, 0x28
        /*01de*/ 	.short	(.L_64 - .L_63)


	//   ....[0]....
.L_63:
        /*01e0*/ 	.word	0x00001970


	//   ....[1]....
        /*01e4*/ 	.word	0x000019c0


	//   ....[2]....
        /*01e8*/ 	.word	0x00001c00


	//   ....[3]....
        /*01ec*/ 	.word	0x00001c20


	//   ....[4]....
        /*01f0*/ 	.word	0x000027d0


	//   ....[5]....
        /*01f4*/ 	.word	0x000027e0


	//   ....[6]....
        /*01f8*/ 	.word	0x00002820


	//   ....[7]....
        /*01fc*/ 	.word	0x00002830


	//----- nvinfo : EIATTR_EXIT_INSTR_OFFSETS
	.align		4
.L_64:
        /*0200*/ 	.byte	0x04, 0x1c
        /*0202*/ 	.short	(.L_66 - .L_65)


	//   ....[0]....
.L_65:
        /*0204*/ 	.word	0x00003980


	//   ....[1]....
        /*0208*/ 	.word	0x000039b0


	//----- nvinfo : EIATTR_REQNTID
	.align		4
.L_66:
        /*020c*/ 	.byte	0x04, 0x10
        /*020e*/ 	.short	(.L_68 - .L_67)
.L_67:
        /*0210*/ 	.word	0x00000080
        /*0214*/ 	.word	0x00000001
        /*0218*/ 	.word	0x00000001


	//----- nvinfo : EIATTR_CBANK_PARAM_SIZE
	.align		4
.L_68:
        /*021c*/ 	.byte	0x03, 0x19
        /*021e*/ 	.short	0x0088


	//----- nvinfo : EIATTR_PARAM_CBANK
	.align		4
        /*0220*/ 	.byte	0x04, 0x0a
        /*0222*/ 	.short	(.L_70 - .L_69)
	.align		4
.L_69:
        /*0224*/ 	.word	index@(.nv.constant0.attn_fwd)
        /*0228*/ 	.short	0x0210
        /*022a*/ 	.short	0x0088


	//----- nvinfo : EIATTR_SW_WAR
	.align		4
.L_70:
        /*022c*/ 	.byte	0x04, 0x36
        /*022e*/ 	.short	(.L_72 - .L_71)
.L_71:
        /*0230*/ 	.word	0x00000008
.L_72:


//--------------------- .nv.callgraph             --------------------------
	.section	.nv.callgraph,"",@"SHT_CUDA_CALLGRAPH"
	.align	4
	.sectionentsize	8
	.align		4
        /*0000*/ 	.word	0x00000000
	.align		4
        /*0004*/ 	.word	0xffffffff
	.align		4
        /*0008*/ 	.word	0x00000000
	.align		4
        /*000c*/ 	.word	0xfffffffe
	.align		4
        /*0010*/ 	.word	0x00000000
	.align		4
        /*0014*/ 	.word	0xfffffffd
	.align		4
        /*0018*/ 	.word	0x00000000
	.align		4
        /*001c*/ 	.word	0xfffffffc


//--------------------- .nv.constant4             --------------------------
	.section	.nv.constant4,"a",@progbits
	.align	8
	.align		8
.nv.constant4:
        /*0000*/ 	.dword	_$_str


//--------------------- .text.attn_fwd            --------------------------
	.section	.text.attn_fwd,"ax",@progbits
	.align	128
        .global         attn_fwd
        .type           attn_fwd,@function
        .size           attn_fwd,(.L_x_3 - attn_fwd)
        .other          attn_fwd,@"STO_CUDA_ENTRY STV_DEFAULT"
attn_fwd:
.text.attn_fwd:
[----:B------:R-:W-:Y:S01]  /*0000*/  LDC R1, c[0x0][0x28] ;  /* 0x00000a00ff017b82 */ /* 0x000fe20000000800 */
[----:B------:R-:W0:Y:S07]  /*0010*/  S2R R24, SR_TID.X ;  /* 0x0000000000187919 */ /* 0x000e2e0000002100 */
[----:B------:R-:W1:Y:S01]  /*0020*/  LDC R30, c[0x0][0x248] ;  /* 0x00009200ff1e7b82 */ /* 0x000e620000000800 */
[----:B------:R-:W-:Y:S01]  /*0030*/  ULDC.64 UR4, c[0x0][0x240] ;  /* 0x0000900000047ab9 */ /* 0x000fe20000000a00 */
[----:B------:R-:W-:Y:S01]  /*0040*/  ULDC.64 UR18, c[0x0][0x208] ;  /* 0x0000820000127ab9 */ /* 0x000fe20000000a00 */
[----:B------:R-:W2:Y:S05]  /*0050*/  S2R R3, SR_CTAID.X ;  /* 0x0000000000037919 */ /* 0x000eaa0000002500 */
[----:B------:R-:W3:Y:S08]  /*0060*/  S2UR UR11, SR_CTAID.Y ;  /* 0x00000000000b79c3 */ /* 0x000ef00000002600 */
[----:B------:R-:W4:Y:S08]  /*0070*/  LDC.64 R26, c[0x0][0x210] ;  /* 0x00008400ff1a7b82 */ /* 0x000f300000000a00 */
[----:B------:R-:W5:Y:S01]  /*0080*/  S2UR UR10, SR_CgaCtaId ;  /* 0x00000000000a79c3 */ /* 0x000f620000008800 */
[----:B0-----:R-:W-:Y:S01]  /*0090*/  SHF.R.U32.HI R17, RZ, 0x6, R24 ;  /* 0x00000006ff117819 */ /* 0x001fe20000011618 */
[----:B---3--:R-:W-:Y:S01]  /*00a0*/  UIMAD UR4, UR11, UR4, URZ ;  /* 0x000000040b0472a4 */ /* 0x008fe2000f8e023f */
[----:B------:R-:W-:-:S05]  /*00b0*/  LOP3.LUT R16, R24, 0x3f, RZ, 0xc0, !PT ;  /* 0x0000003f18107812 */ /* 0x000fca00078ec0ff */
[----:B------:R-:W0:Y:S01]  /*00c0*/  LDC R121, c[0x0][0x280] ;  /* 0x0000a000ff797b82 */ /* 0x000e220000000800 */
[----:B------:R-:W-:Y:S01]  /*00d0*/  SGXT.U32 R17, R17, 0x1 ;  /* 0x000000011111781a */ /* 0x000fe20000000000 */
[----:B------:R-:W-:Y:S01]  /*00e0*/  USHF.L.U32 UR6, UR4, 0x1, URZ ;  /* 0x0000000104067899 */ /* 0x000fe2000800063f */
[----:B--2---:R-:W-:-:S03]  /*00f0*/  LEA R0, R3, R16, 0x6 ;  /* 0x0000001003007211 */ /* 0x004fc600078e30ff */
[----:B-1----:R-:W-:Y:S02]  /*0100*/  IMAD R5, R17, R30, RZ ;  /* 0x0000001e11057224 */ /* 0x002fe400078e02ff */
[----:B------:R-:W-:Y:S01]  /*0110*/  IMAD R2, R0, UR5, RZ ;  /* 0x0000000500027c24 */ /* 0x000fe2000f8e02ff */
[----:B------:R-:W-:Y:S02]  /*0120*/  UIMAD.WIDE UR4, UR4, 0x2, URZ ;  /* 0x00000002040478a5 */ /* 0x000fe4000f8e023f */
[----:B------:R-:W-:Y:S01]  /*0130*/  LEA R7, R30, R5, 0x1 ;  /* 0x000000051e077211 */ /* 0x000fe200078e08ff */
[C---:B------:R-:W-:Y:S02]  /*0140*/  IMAD.SHL.U32 R3, R2.reuse, 0x2, RZ ;  /* 0x0000000202037824 */ /* 0x040fe400078e00ff */
[----:B------:R-:W-:-:S03]  /*0150*/  IMAD.HI R2, R2, 0x2, RZ ;  /* 0x0000000202027827 */ /* 0x000fc600078e02ff */
[----:B----4-:R-:W-:Y:S01]  /*0160*/  IADD3 R26, P0, P1, R3, UR6, R26 ;  /* 0x00000006031a7c10 */ /* 0x010fe2000f91e01a */
[----:B------:R-:W-:-:S03]  /*0170*/  IMAD R8, R30, 0x2, R7 ;  /* 0x000000021e087824 */ /* 0x000fc600078e0207 */
[----:B------:R-:W-:Y:S02]  /*0180*/  IADD3.X R28, R2, UR5, R27, P0, P1 ;  /* 0x00000005021c7c10 */ /* 0x000fe400087e241b */
[C---:B------:R-:W-:Y:S02]  /*0190*/  LEA R9, R30.reuse, R8, 0x1 ;  /* 0x000000081e097211 */ /* 0x040fe400078e08ff */
[-C--:B------:R-:W-:Y:S02]  /*01a0*/  LEA R2, P0, R5, R26.reuse, 0x1 ;  /* 0x0000001a05027211 */ /* 0x080fe400078008ff */
[----:B------:R-:W-:Y:S01]  /*01b0*/  LEA R4, P1, R7, R26, 0x1 ;  /* 0x0000001a07047211 */ /* 0x000fe200078208ff */
[----:B------:R-:W-:Y:S01]  /*01c0*/  IMAD R11, R30, 0x2, R9 ;  /* 0x000000021e0b7824 */ /* 0x000fe200078e0209 */
[----:B------:R-:W-:Y:S02]  /*01d0*/  LEA.HI.X.SX32 R3, R5, R28, 0x1, P0 ;  /* 0x0000001c05037211 */ /* 0x000fe400000f0eff */
[----:B------:R-:W-:-:S02]  /*01e0*/  LEA R6, P0, R8, R26, 0x1 ;  /* 0x0000001a08067211 */ /* 0x000fc400078008ff */
[----:B------:R-:W-:Y:S01]  /*01f0*/  LEA R12, R30, R11, 0x1 ;  /* 0x0000000b1e0c7211 */ /* 0x000fe200078e08ff */
[----:B------:R1:W2:Y:S01]  /*0200*/  LDG.E.U16 R21, desc[UR18][R2.64] ;  /* 0x0000001202157981 */ /* 0x0002a2000c1e1500 */
[-C--:B------:R-:W-:Y:S02]  /*0210*/  LEA.HI.X.SX32 R5, R7, R28.reuse, 0x1, P1 ;  /* 0x0000001c07057211 */ /* 0x080fe400008f0eff */
[----:B------:R-:W-:Y:S01]  /*0220*/  LEA.HI.X.SX32 R7, R8, R28, 0x1, P0 ;  /* 0x0000001c08077211 */ /* 0x000fe200000f0eff */
[----:B------:R-:W-:Y:S01]  /*0230*/  IMAD R13, R30, 0x2, R12 ;  /* 0x000000021e0d7824 */ /* 0x000fe200078e020c */
[C---:B------:R-:W-:Y:S01]  /*0240*/  LEA R8, P0, R9.reuse, R26, 0x1 ;  /* 0x0000001a09087211 */ /* 0x040fe200078008ff */
[----:B------:R3:W4:Y:S03]  /*0250*/  LDG.E.U16 R20, desc[UR18][R4.64] ;  /* 0x0000001204147981 */ /* 0x000726000c1e1500 */
[----:B------:R-:W-:Y:S01]  /*0260*/  LEA.HI.X.SX32 R9, R9, R28, 0x1, P0 ;  /* 0x0000001c09097211 */ /* 0x000fe200000f0eff */
[----:B------:R5:W4:Y:S01]  /*0270*/  LDG.E.U16 R23, desc[UR18][R6.64] ;  /* 0x0000001206177981 */ /* 0x000b22000c1e1500 */
[----:B-1----:R-:W-:-:S02]  /*0280*/  LEA R2, P0, R12, R26, 0x1 ;  /* 0x0000001a0c027211 */ /* 0x002fc400078008ff */
[----:B------:R-:W-:Y:S01]  /*0290*/  LEA R14, R30, R13, 0x1 ;  /* 0x0000000d1e0e7211 */ /* 0x000fe200078e08ff */
[----:B------:R1:W4:Y:S01]  /*02a0*/  LDG.E.U16 R25, desc[UR18][R8.64] ;  /* 0x0000001208197981 */ /* 0x000322000c1e1500 */
[----:B------:R-:W-:Y:S02]  /*02b0*/  LEA.HI.X.SX32 R3, R12, R28, 0x1, P0 ;  /* 0x0000001c0c037211 */ /* 0x000fe400000f0eff */
[-C--:B---3--:R-:W-:Y:S01]  /*02c0*/  LEA R4, P0, R13, R26.reuse, 0x1 ;  /* 0x0000001a0d047211 */ /* 0x088fe200078008ff */
[C---:B------:R-:W-:Y:S01]  /*02d0*/  IMAD R12, R30.reuse, 0x2, R14 ;  /* 0x000000021e0c7824 */ /* 0x040fe200078e020e */
[----:B------:R-:W-:Y:S01]  /*02e0*/  LEA R10, P1, R11, R26, 0x1 ;  /* 0x0000001a0b0a7211 */ /* 0x000fe200078208ff */
[----:B------:R-:W3:Y:S01]  /*02f0*/  LDG.E.U16 R22, desc[UR18][R2.64] ;  /* 0x0000001202167981 */ /* 0x000ee2000c1e1500 */
[----:B------:R-:W-:Y:S02]  /*0300*/  LEA.HI.X.SX32 R5, R13, R28, 0x1, P0 ;  /* 0x0000001c0d057211 */ /* 0x000fe400000f0eff */
[----:B------:R-:W-:-:S02]  /*0310*/  LEA R13, R30, R12, 0x1 ;  /* 0x0000000c1e0d7211 */ /* 0x000fc400078e08ff */
[----:B------:R-:W-:Y:S01]  /*0320*/  LEA.HI.X.SX32 R11, R11, R28, 0x1, P1 ;  /* 0x0000001c0b0b7211 */ /* 0x000fe200008f0eff */
[----:B------:R-:W3:Y:S02]  /*0330*/  LDG.E.U16 R29, desc[UR18][R4.64] ;  /* 0x00000012041d7981 */ /* 0x000ee4000c1e1500 */
[----:B------:R-:W-:Y:S01]  /*0340*/  IMAD R18, R30, 0x2, R13 ;  /* 0x000000021e127824 */ /* 0x000fe200078e020d */
[----:B-----5:R-:W-:Y:S01]  /*0350*/  LEA R6, P0, R14, R26, 0x1 ;  /* 0x0000001a0e067211 */ /* 0x020fe200078008ff */
[----:B------:R5:W4:Y:S03]  /*0360*/  LDG.E.U16 R27, desc[UR18][R10.64] ;  /* 0x000000120a1b7981 */ /* 0x000b26000c1e1500 */
[----:B------:R-:W-:Y:S02]  /*0370*/  LEA R19, R30, R18, 0x1 ;  /* 0x000000121e137211 */ /* 0x000fe400078e08ff */
[----:B------:R-:W-:-:S02]  /*0380*/  LEA.HI.X.SX32 R7, R14, R28, 0x1, P0 ;  /* 0x0000001c0e077211 */ /* 0x000fc400000f0eff */
[-C--:B-1----:R-:W-:Y:S01]  /*0390*/  LEA R8, P1, R12, R26.reuse, 0x1 ;  /* 0x0000001a0c087211 */ /* 0x082fe200078208ff */
[----:B------:R-:W-:Y:S01]  /*03a0*/  IMAD R14, R30, 0x2, R19 ;  /* 0x000000021e0e7824 */ /* 0x000fe200078e0213 */
[C---:B-----5:R-:W-:Y:S01]  /*03b0*/  LEA R10, P0, R13.reuse, R26, 0x1 ;  /* 0x0000001a0d0a7211 */ /* 0x060fe200078008ff */
[----:B------:R1:W5:Y:S01]  /*03c0*/  LDG.E.U16 R31, desc[UR18][R6.64] ;  /* 0x00000012061f7981 */ /* 0x000362000c1e1500 */
[-C--:B------:R-:W-:Y:S02]  /*03d0*/  LEA.HI.X.SX32 R9, R12, R28.reuse, 0x1, P1 ;  /* 0x0000001c0c097211 */ /* 0x080fe400008f0eff */
[----:B------:R-:W-:Y:S02]  /*03e0*/  LEA.HI.X.SX32 R11, R13, R28, 0x1, P0 ;  /* 0x0000001c0d0b7211 */ /* 0x000fe400000f0eff */
[----:B------:R-:W-:Y:S01]  /*03f0*/  LEA R12, P0, R14, R26, 0x1 ;  /* 0x0000001a0e0c7211 */ /* 0x000fe200078008ff */
[----:B------:R0:W3:Y:S01]  /*0400*/  LDG.E.U16 R33, desc[UR18][R8.64] ;  /* 0x0000001208217981 */ /* 0x0000e2000c1e1500 */
[----:B------:R-:W-:-:S02]  /*0410*/  LEA R3, R30, R14, 0x1 ;  /* 0x0000000e1e037211 */ /* 0x000fc400078e08ff */
[----:B------:R-:W-:Y:S01]  /*0420*/  LEA.HI.X.SX32 R13, R14, R28, 0x1, P0 ;  /* 0x0000001c0e0d7211 */ /* 0x000fe200000f0eff */
[----:B------:R0:W5:Y:S01]  /*0430*/  LDG.E.U16 R10, desc[UR18][R10.64] ;  /* 0x000000120a0a7981 */ /* 0x000162000c1e1500 */
[CC--:B------:R-:W-:Y:S01]  /*0440*/  LEA R14, P1, R3.reuse, R26.reuse, 0x1 ;  /* 0x0000001a030e7211 */ /* 0x0c0fe200078208ff */
[----:B------:R-:W-:Y:S01]  /*0450*/  IMAD R5, R30, 0x2, R3 ;  /* 0x000000021e057824 */ /* 0x000fe200078e0203 */
[C---:B------:R-:W-:Y:S02]  /*0460*/  LEA R2, P0, R18.reuse, R26, 0x1 ;  /* 0x0000001a12027211 */ /* 0x040fe400078008ff */
[-C--:B------:R-:W-:Y:S01]  /*0470*/  LEA.HI.X.SX32 R15, R3, R28.reuse, 0x1, P1 ;  /* 0x0000001c030f7211 */ /* 0x080fe200008f0eff */
[----:B------:R-:W5:Y:S01]  /*0480*/  LDG.E.U16 R13, desc[UR18][R12.64] ;  /* 0x000000120c0d7981 */ /* 0x000f62000c1e1500 */
[----:B------:R-:W-:Y:S02]  /*0490*/  LEA.HI.X.SX32 R3, R18, R28, 0x1, P0 ;  /* 0x0000001c12037211 */ /* 0x000fe400000f0eff */
[----:B-1----:R-:W-:Y:S01]  /*04a0*/  LEA R6, P1, R5, R26, 0x1 ;  /* 0x0000001a05067211 */ /* 0x002fe200078208ff */
[----:B------:R-:W5:Y:S01]  /*04b0*/  LDG.E.U16 R14, desc[UR18][R14.64] ;  /* 0x000000120e0e7981 */ /* 0x000f62000c1e1500 */
[----:B------:R-:W-:-:S02]  /*04c0*/  LEA R18, R30, R5, 0x1 ;  /* 0x000000051e127211 */ /* 0x000fc400078e08ff */
[----:B------:R-:W-:Y:S01]  /*04d0*/  LEA.HI.X.SX32 R7, R5, R28, 0x1, P1 ;  /* 0x0000001c05077211 */ /* 0x000fe200008f0eff */
[----:B------:R-:W5:Y:S01]  /*04e0*/  LDG.E.U16 R3, desc[UR18][R2.64] ;  /* 0x0000001202037981 */ /* 0x000f62000c1e1500 */
[CC--:B------:R-:W-:Y:S02]  /*04f0*/  LEA R4, P0, R19.reuse, R26.reuse, 0x1 ;  /* 0x0000001a13047211 */ /* 0x0c0fe400078008ff */
[C---:B0-----:R-:W-:Y:S02]  /*0500*/  LEA R8, P1, R18.reuse, R26, 0x1 ;  /* 0x0000001a12087211 */ /* 0x041fe400078208ff */
[-C--:B------:R-:W-:Y:S01]  /*0510*/  LEA.HI.X.SX32 R5, R19, R28.reuse, 0x1, P0 ;  /* 0x0000001c13057211 */ /* 0x080fe200000f0eff */
[----:B------:R-:W5:Y:S01]  /*0520*/  LDG.E.U16 R7, desc[UR18][R6.64] ;  /* 0x0000001206077981 */ /* 0x000f62000c1e1500 */
[----:B------:R-:W-:-:S04]  /*0530*/  LEA.HI.X.SX32 R9, R18, R28, 0x1, P1 ;  /* 0x0000001c12097211 */ /* 0x000fc800008f0eff */
[----:B------:R-:W5:Y:S04]  /*0540*/  LDG.E.U16 R5, desc[UR18][R4.64] ;  /* 0x0000001204057981 */ /* 0x000f68000c1e1500 */
[----:B------:R-:W5:Y:S01]  /*0550*/  LDG.E.U16 R9, desc[UR18][R8.64] ;  /* 0x0000001208097981 */ /* 0x000f62000c1e1500 */
[----:B------:R-:W-:Y:S01]  /*0560*/  SHF.R.S32.HI R118, RZ, 0x6, R24 ;  /* 0x00000006ff767819 */ /* 0x000fe20000011418 */
[----:B------:R-:W-:Y:S01]  /*0570*/  IMAD.SHL.U32 R11, R16, 0x2, RZ ;  /* 0x00000002100b7824 */ /* 0x000fe200078e00ff */
[----:B------:R-:W-:Y:S02]  /*0580*/  UMOV UR4, 0x400 ;  /* 0x0000040000047882 */ /* 0x000fe40000000000 */
[----:B------:R-:W-:Y:S01]  /*0590*/  SGXT R118, R118, 0x1 ;  /* 0x000000017676781a */ /* 0x000fe20000000200 */
[----:B------:R-:W-:Y:S01]  /*05a0*/  ULEA UR10, UR10, UR4, 0x18 ;  /* 0x000000040a0a7291 */ /* 0x000fe2000f8ec03f */
[----:B------:R-:W-:-:S02]  /*05b0*/  ISETP.GE.AND P0, PT, R121, 0x1, PT ;  /* 0x000000017900780c */ /* 0x000fc40003f06270 */
[----:B------:R-:W-:-:S04]  /*05c0*/  LOP3.LUT R118, R11, 0x90, R118, 0x78, !PT ;  /* 0x000000900b767812 */ /* 0x000fc800078e7876 */
[C---:B------:R-:W-:Y:S02]  /*05d0*/  LOP3.LUT R119, R118.reuse, 0x20, RZ, 0x3c, !PT ;  /* 0x0000002076777812 */ /* 0x040fe400078e3cff */
[C---:B------:R-:W-:Y:S02]  /*05e0*/  LOP3.LUT R120, R118.reuse, 0x40, RZ, 0x3c, !PT ;  /* 0x0000004076787812 */ /* 0x040fe400078e3cff */
[----:B------:R-:W-:Y:S01]  /*05f0*/  LOP3.LUT R122, R118, 0x60, RZ, 0x3c, !PT ;  /* 0x00000060767a7812 */ /* 0x000fe200078e3cff */
[----:B------:R-:W-:Y:S01]  /*0600*/  IMAD.MOV.U32 R124, RZ, RZ, 0x3f800000 ;  /* 0x3f800000ff7c7424 */ /* 0x000fe200078e00ff */
[----:B------:R-:W-:Y:S01]  /*0610*/  MOV R127, 0xff800000 ;  /* 0xff800000007f7802 */ /* 0x000fe20000000f00 */
[----:B------:R-:W-:Y:S01]  /*0620*/  IMAD.MOV.U32 R53, RZ, RZ, -0x800000 ;  /* 0xff800000ff357424 */ /* 0x000fe200078e00ff */
[----:B------:R-:W-:Y:S02]  /*0630*/  MOV R126, 0x3f800000 ;  /* 0x3f800000007e7802 */ /* 0x000fe40000000f00 */
[----:B------:R-:W-:-:S02]  /*0640*/  CS2R R56, SRZ ;  /* 0x0000000000387805 */ /* 0x000fc4000001ff00 */
[----:B------:R-:W-:Y:S02]  /*0650*/  CS2R R58, SRZ ;  /* 0x00000000003a7805 */ /* 0x000fe4000001ff00 */
[----:B------:R-:W-:Y:S02]  /*0660*/  CS2R R60, SRZ ;  /* 0x00000000003c7805 */ /* 0x000fe4000001ff00 */
[----:B------:R-:W-:Y:S02]  /*0670*/  CS2R R62, SRZ ;  /* 0x00000000003e7805 */ /* 0x000fe4000001ff00 */
[----:B------:R-:W-:Y:S02]  /*0680*/  CS2R R64, SRZ ;  /* 0x0000000000407805 */ /* 0x000fe4000001ff00 */
[----:B------:R-:W-:Y:S02]  /*0690*/  CS2R R66, SRZ ;  /* 0x0000000000427805 */ /* 0x000fe4000001ff00 */
[----:B------:R-:W-:-:S02]  /*06a0*/  CS2R R68, SRZ ;  /* 0x0000000000447805 */ /* 0x000fc4000001ff00 */
[----:B------:R-:W-:Y:S01]  /*06b0*/  CS2R R70, SRZ ;  /* 0x0000000000467805 */ /* 0x000fe2000001ff00 */
[----:B--2---:R0:W-:Y:S04]  /*06c0*/  STS.U16 [R118+UR10], R21 ;  /* 0x0000001576007988 */ /* 0x0041e8000800040a */
[----:B----4-:R0:W-:Y:S04]  /*06d0*/  STS.U16 [R118+UR10+0x400], R27 ;  /* 0x0004001b76007988 */ /* 0x0101e8000800040a */
[----:B---3--:R0:W-:Y:S04]  /*06e0*/  STS.U16 [R118+UR10+0x800], R33 ;  /* 0x0008002176007988 */ /* 0x0081e8000800040a */
[----:B-----5:R0:W-:Y:S04]  /*06f0*/  STS.U16 [R118+UR10+0xc00], R13 ;  /* 0x000c000d76007988 */ /* 0x0201e8000800040a */
[----:B------:R0:W-:Y:S04]  /*0700*/  STS.U16 [R119+UR10+0x100], R20 ;  /* 0x0001001477007988 */ /* 0x0001e8000800040a */
        /* <DEDUP_REMOVED lines=10> */
[----:B------:R0:W-:Y:S01]  /*07b0*/  STS.U16 [R122+UR10+0xf00], R9 ;  /* 0x000f00097a007988 */ /* 0x0001e2000800040a */
[----:B------:R-:W-:Y:S05]  /*07c0*/  @!P0 BRA `(.L_x_0) ;  /* 0x00000020004c8947 */ /* 0x000fea0003800000 */
[----:B------:R-:W1:Y:S01]  /*07d0*/  LDC.64 R74, c[0x0][0x260] ;  /* 0x00009800ff4a7b82 */ /* 0x000e620000000a00 */
[----:B0-----:R-:W-:Y:S01]  /*07e0*/  SHF.R.U32.HI R5, RZ, 0x5, R24 ;  /* 0x00000005ff057819 */ /* 0x001fe20000011618 */
[----:B------:R-:W-:Y:S01]  /*07f0*/  ULDC.64 UR6, c[0x0][0x220] ;  /* 0x0000880000067ab9 */ /* 0x000fe20000000a00 */
[----:B------:R-:W-:Y:S01]  /*0800*/  LOP3.LUT R2, R24, 0x1f, RZ, 0xc0, !PT ;  /* 0x0000001f18027812 */ /* 0x000fe200078ec0ff */
[----:B------:R-:W-:Y:S01]  /*0810*/  ULDC UR4, c[0x0][0x258] ;  /* 0x0000960000047ab9 */ /* 0x000fe20000000800 */
[----:B------:R-:W-:Y:S01]  /*0820*/  MOV R124, 0x3f800000 ;  /* 0x3f800000007c7802 */ /* 0x000fe20000000f00 */
[----:B------:R-:W-:Y:S01]  /*0830*/  IMAD.MOV.U32 R125, RZ, RZ, RZ ;  /* 0x000000ffff7d7224 */ /* 0x000fe200078e00ff */
[----:B------:R-:W-:Y:S01]  /*0840*/  MOV R123, RZ ;  /* 0x000000ff007b7202 */ /* 0x000fe20000000f00 */
[----:B------:R-:W0:Y:S01]  /*0850*/  LDC.64 R76, c[0x0][0x250] ;  /* 0x00009400ff4c7b82 */ /* 0x000e220000000a00 */
[----:B------:R-:W-:Y:S01]  /*0860*/  IMAD.MOV.U32 R126, RZ, RZ, 0x3f800000 ;  /* 0x3f800000ff7e7424 */ /* 0x000fe200078e00ff */
[----:B------:R-:W-:-:S02]  /*0870*/  CS2R R56, SRZ ;  /* 0x0000000000387805 */ /* 0x000fc4000001ff00 */
[----:B------:R-:W-:Y:S02]  /*0880*/  CS2R R58, SRZ ;  /* 0x00000000003a7805 */ /* 0x000fe4000001ff00 */
[----:B------:R-:W-:Y:S02]  /*0890*/  CS2R R60, SRZ ;  /* 0x00000000003c7805 */ /* 0x000fe4000001ff00 */
[----:B------:R-:W-:Y:S02]  /*08a0*/  CS2R R62, SRZ ;  /* 0x00000000003e7805 */ /* 0x000fe4000001ff00 */
[----:B------:R-:W-:Y:S02]  /*08b0*/  CS2R R64, SRZ ;  /* 0x0000000000407805 */ /* 0x000fe4000001ff00 */
[----:B------:R-:W-:Y:S01]  /*08c0*/  CS2R R66, SRZ ;  /* 0x0000000000427805 */ /* 0x000fe2000001ff00 */
[----:B------:R-:W2:Y:S01]  /*08d0*/  LDC R28, c[0x0][0x268] ;  /* 0x00009a00ff1c7b82 */ /* 0x000ea20000000800 */
[----:B------:R-:W-:-:S02]  /*08e0*/  CS2R R68, SRZ ;  /* 0x0000000000447805 */ /* 0x000fc4000001ff00 */
[----:B------:R-:W-:Y:S01]  /*08f0*/  CS2R R70, SRZ ;  /* 0x0000000000467805 */ /* 0x000fe2000001ff00 */
[----:B------:R-:W-:Y:S01]  /*0900*/  UMOV UR12, 0x80 ;  /* 0x00000080000c7882 */ /* 0x000fe20000000000 */
[----:B------:R-:W-:Y:S01]  /*0910*/  UMOV UR13, 0x40000040 ;  /* 0x40000040000d7882 */ /* 0x000fe20000000000 */
[----:B------:R-:W-:Y:S01]  /*0920*/  UMOV UR14, 0xfffffffe ;  /* 0xfffffffe000e7882 */ /* 0x000fe20000000000 */
[----:B------:R-:W-:Y:S01]  /*0930*/  UMOV UR15, 0x7fffffdf ;  /* 0x7fffffdf000f7882 */ /* 0x000fe20000000000 */
[----:B------:R-:W-:Y:S01]  /*0940*/  UMOV UR9, URZ ;  /* 0x0000003f00097c82 */ /* 0x000fe20008000000 */
[----:B-1----:R-:W-:Y:S02]  /*0950*/  IMAD R74, R74, UR11, RZ ;  /* 0x0000000b4a4a7c24 */ /* 0x002fe4000f8e02ff */
[----:B------:R-:W-:-:S03]  /*0960*/  IMAD R16, R16, R75, RZ ;  /* 0x0000004b10107224 */ /* 0x000fc600078e02ff */
[----:B------:R-:W-:Y:S01]  /*0970*/  SHF.L.U32 R3, R74, 0x1, RZ ;  /* 0x000000014a037819 */ /* 0x000fe200000006ff */
[----:B------:R-:W-:Y:S02]  /*0980*/  IMAD.SHL.U32 R4, R16, 0x2, RZ ;  /* 0x0000000210047824 */ /* 0x000fe400078e00ff */
[----:B0-----:R-:W-:Y:S02]  /*0990*/  IMAD R76, R76, UR11, RZ ;  /* 0x0000000b4c4c7c24 */ /* 0x001fe4000f8e02ff */
[----:B------:R-:W-:Y:S01]  /*09a0*/  IMAD.HI R74, R74, 0x2, RZ ;  /* 0x000000024a4a7827 */ /* 0x000fe200078e02ff */
[----:B------:R-:W-:Y:S01]  /*09b0*/  IADD3 R26, P0, P1, R4, UR6, R3 ;  /* 0x00000006041a7c10 */ /* 0x000fe2000f91e003 */
[----:B------:R-:W-:Y:S01]  /*09c0*/  USHF.R.U32.HI UR6, URZ, 0x4, UR10 ;  /* 0x000000043f067899 */ /* 0x000fe2000801160a */
[----:B------:R-:W-:Y:S01]  /*09d0*/  SGXT.U32 R4, R5, 0x2 ;  /* 0x000000020504781a */ /* 0x000fe20000000000 */
[----:B------:R-:W-:Y:S01]  /*09e0*/  IMAD R3, R2, UR4, RZ ;  /* 0x0000000402037c24 */ /* 0x000fe2000f8e02ff */
[----:B------:R-:W-:Y:S01]  /*09f0*/  ULDC.64 UR4, c[0x0][0x218] ;  /* 0x0000860000047ab9 */ /* 0x000fe20000000a00 */
[----:B------:R-:W-:Y:S01]  /*0a00*/  IMAD.HI R7, R16, 0x2, RZ ;  /* 0x0000000210077827 */ /* 0x000fe200078e02ff */
[----:B------:R-:W-:-:S02]  /*0a10*/  USGXT.U32 UR6, UR6, 0xe ;  /* 0x0000000e0606789a */ /* 0x000fc40008000000 */
[----:B------:R-:W-:Y:S01]  /*0a20*/  SHF.L.U32 R5, R3, 0x1, RZ ;  /* 0x0000000103057819 */ /* 0x000fe200000006ff */
[-C--:B------:R-:W-:Y:S01]  /*0a30*/  IMAD R6, R4, R77.reuse, RZ ;  /* 0x0000004d04067224 */ /* 0x080fe200078e02ff */
[----:B------:R-:W-:Y:S01]  /*0a40*/  IADD3.X R74, R7, UR7, R74, P0, P1 ;  /* 0x00000007074a7c10 */ /* 0x000fe200087e244a */
[----:B------:R-:W-:Y:S01]  /*0a50*/  IMAD.SHL.U32 R2, R76, 0x2, RZ ;  /* 0x000000024c027824 */ /* 0x000fe200078e00ff */
[----:B------:R-:W-:Y:S01]  /*0a60*/  LEA.HI R4, R24, 0x3c, RZ, 0x1b ;  /* 0x0000003c18047811 */ /* 0x000fe200078fd8ff */
[----:B------:R-:W-:Y:S01]  /*0a70*/  IMAD.HI R3, R3, 0x2, RZ ;  /* 0x0000000203037827 */ /* 0x000fe200078e02ff */
[----:B------:R-:W-:Y:S01]  /*0a80*/  LEA R8, R77, R6, 0x2 ;  /* 0x000000064d087211 */ /* 0x000fe200078e10ff */
[----:B------:R-:W-:Y:S01]  /*0a90*/  UMOV UR7, URZ ;  /* 0x0000003f00077c82 */ /* 0x000fe20008000000 */
[----:B------:R-:W-:Y:S01]  /*0aa0*/  IADD3 R109, P0, P1, R5, UR4, R2 ;  /* 0x00000004056d7c10 */ /* 0x000fe2000f91e002 */
[----:B------:R-:W-:Y:S01]  /*0ab0*/  IMAD.HI R76, R76, 0x2, RZ ;  /* 0x000000024c4c7827 */ /* 0x000fe200078e02ff */
[----:B------:R-:W-:Y:S01]  /*0ac0*/  LEA.HI R2, R24, 0x1c, RZ, 0x1b ;  /* 0x0000001c18027811 */ /* 0x000fe200078fd8ff */
[----:B------:R-:W-:Y:S01]  /*0ad0*/  UMOV UR4, URZ ;  /* 0x0000003f00047c82 */ /* 0x000fe20008000000 */
[----:B------:R-:W-:Y:S01]  /*0ae0*/  UIADD3.64 UR12, UR6, UR12, URZ ;  /* 0x0000000c060c7297 */ /* 0x000fe2000fffe03f */
[----:B------:R-:W-:Y:S01]  /*0af0*/  IMAD R10, R77, 0x4, R8 ;  /* 0x000000044d0a7824 */ /* 0x000fe200078e0208 */
[----:B------:R-:W-:Y:S01]  /*0b00*/  IADD3.X R15, R3, UR5, R76, P0, P1 ;  /* 0x00000005030f7c10 */ /* 0x000fe200087e244c */
[----:B------:R-:W-:Y:S01]  /*0b10*/  IMAD R3, R2, R77, RZ ;  /* 0x0000004d02037224 */ /* 0x000fe200078e02ff */
[-C--:B------:R-:W-:Y:S01]  /*0b20*/  LEA R78, P0, R6, R109.reuse, 0x1 ;  /* 0x0000006d064e7211 */ /* 0x080fe200078008ff */
[C---:B------:R-:W-:Y:S01]  /*0b30*/  IMAD R2, R77.reuse, 0x4, R10 ;  /* 0x000000044d027824 */ /* 0x040fe200078e020a */
[----:B------:R-:W-:Y:S01]  /*0b40*/  LEA R80, P1, R8, R109, 0x1 ;  /* 0x0000006d08507211 */ /* 0x000fe200078208ff */
[----:B------:R-:W-:Y:S01]  /*0b50*/  IMAD R5, R4, R77, RZ ;  /* 0x0000004d04057224 */ /* 0x000fe200078e02ff */
[-C--:B------:R-:W-:Y:S01]  /*0b60*/  LEA.HI.X.SX32 R79, R6, R15.reuse, 0x1, P0 ;  /* 0x0000000f064f7211 */ /* 0x080fe200000f0eff */
[----:B------:R-:W-:Y:S01]  /*0b70*/  IMAD R4, R77, 0x4, R2 ;  /* 0x000000044d047824 */ /* 0x000fe200078e0202 */
[----:B------:R-:W-:Y:S01]  /*0b80*/  LEA.HI.X.SX32 R81, R8, R15, 0x1, P1 ;  /* 0x0000000f08517211 */ /* 0x000fe200008f0eff */
[----:B--2---:R-:W-:Y:S01]  /*0b90*/  IMAD R17, R17, R28, RZ ;  /* 0x0000001c11117224 */ /* 0x004fe200078e02ff */
[----:B------:R-:W-:Y:S01]  /*0ba0*/  LEA R86, P0, R10, R109, 0x1 ;  /* 0x0000006d0a567211 */ /* 0x000fe200078008ff */
[----:B------:R-:W-:Y:S01]  /*0bb0*/  UIADD3 UR5, UR10, 0x1000, URZ ;  /* 0x000010000a057890 */ /* 0x000fe2000fffe03f */
[----:B------:R-:W-:-:S02]  /*0bc0*/  LEA R12, R77, R4, 0x2 ;  /* 0x000000044d0c7211 */ /* 0x000fc400078e10ff */
[----:B------:R-:W-:Y:S01]  /*0bd0*/  LEA R88, P1, R2, R109, 0x1 ;  /* 0x0000006d02587211 */ /* 0x000fe200078208ff */
[----:B------:R-:W-:Y:S01]  /*0be0*/  USHF.R.U32.HI UR5, URZ, 0x4, UR5 ;  /* 0x000000043f057899 */ /* 0x000fe20008011605 */
[C---:B------:R-:W-:Y:S02]  /*0bf0*/  LEA R6, R77.reuse, R12, 0x2 ;  /* 0x0000000c4d067211 */ /* 0x040fe400078e10ff */
[-C--:B------:R-:W-:Y:S01]  /*0c00*/  LEA.HI.X.SX32 R87, R10, R15.reuse, 0x1, P0 ;  /* 0x0000000f0a577211 */ /* 0x080fe200000f0eff */
[----:B------:R-:W-:Y:S01]  /*0c10*/  USGXT.U32 UR8, UR5, 0xe ;  /* 0x0000000e0508789a */ /* 0x000fe20008000000 */
[----:B------:R-:W-:Y:S01]  /*0c20*/  LEA.HI.X.SX32 R89, R2, R15, 0x1, P1 ;  /* 0x0000000f02597211 */ /* 0x000fe200008f0eff */
[----:B------:R-:W-:Y:S01]  /*0c30*/  IMAD R8, R77, 0x8, R6 ;  /* 0x000000084d087824 */ /* 0x000fe200078e0206 */
[----:B------:R-:W-:Y:S01]  /*0c40*/  LEA R7, R28, R17, 0x1 ;  /* 0x000000111c077211 */ /* 0x000fe200078e08ff */
[----:B------:R-:W-:Y:S01]  /*0c50*/  UIADD3 UR16, UP0, UR8, 0x2, URZ ;  /* 0x0000000208107890 */ /* 0x000fe2000ff1e03f */
[-C--:B------:R-:W-:Y:S01]  /*0c60*/  LEA R82, P2, R3, R109.reuse, 0x1 ;  /* 0x0000006d03527211 */ /* 0x080fe200078408ff */
[C---:B------:R-:W-:Y:S01]  /*0c70*/  IMAD R10, R77.reuse, 0x4, R8 ;  /* 0x000000044d0a7824 */ /* 0x040fe200078e0208 */
[----:B------:R-:W-:Y:S01]  /*0c80*/  LEA R90, P0, R4, R109, 0x1 ;  /* 0x0000006d045a7211 */ /* 0x000fe200078008ff */
[----:B------:R-:W-:Y:S01]  /*0c90*/  UIADD3.X UR17, UR4, 0x40000040, URZ, UP0, !UPT ;  /* 0x4000004004117890 */ /* 0x000fe200087fe43f */
[----:B------:R-:W-:Y:S01]  /*0ca0*/  LEA R9, R28, R7, 0x1 ;  /* 0x000000071c097211 */ /* 0x000fe200078e08ff */
[----:B------:R-:W-:Y:S01]  /*0cb0*/  IMAD R2, R77, 0x4, R10 ;  /* 0x000000044d027824 */ /* 0x000fe200078e020a */
[-C--:B------:R-:W-:Y:S01]  /*0cc0*/  LEA.HI.X.SX32 R83, R3, R15.reuse, 0x1, P2 ;  /* 0x0000000f03537211 */ /* 0x080fe200010f0eff */
[----:B------:R-:W-:Y:S01]  /*0cd0*/  UMOV UR26, UR16 ;  /* 0x00000010001a7c82 */ /* 0x000fe20008000000 */
[----:B------:R-:W-:Y:S01]  /*0ce0*/  LEA.HI.X.SX32 R91, R4, R15, 0x1, P0 ;  /* 0x0000000f045b7211 */ /* 0x000fe200000f0eff */
[----:B------:R-:W-:Y:S01]  /*0cf0*/  IMAD R14, R77, 0x4, R2 ;  /* 0x000000044d0e7824 */ /* 0x000fe200078e0202 */
[-C--:B------:R-:W-:Y:S01]  /*0d00*/  LEA R94, P2, R6, R109.reuse, 0x1 ;  /* 0x0000006d065e7211 */ /* 0x080fe200078408ff */
[----:B------:R-:W-:Y:S01]  /*0d10*/  IMAD R11, R28, 0x2, R9 ;  /* 0x000000021c0b7824 */ /* 0x000fe200078e0209 */
[----:B------:R-:W-:Y:S01]  /*0d20*/  LEA R84, P3, R5, R109, 0x1 ;  /* 0x0000006d05547211 */ /* 0x000fe200078608ff */
[----:B------:R-:W-:Y:S01]  /*0d30*/  UMOV UR27, UR17 ;  /* 0x00000011001b7c82 */ /* 0x000fe20008000000 */
[C---:B------:R-:W-:Y:S01]  /*0d40*/  LEA R4, R77.reuse, R14, 0x2 ;  /* 0x0000000e4d047211 */ /* 0x040fe200078e10ff */
[----:B------:R-:W-:Y:S01]  /*0d50*/  UIADD3.64 UR14, UR8, -UR14, URZ ;  /* 0x8000000e080e7297 */ /* 0x000fe2000fffe03f */
[----:B------:R-:W-:Y:S01]  /*0d60*/  LEA.HI.X.SX32 R95, R6, R15, 0x1, P2 ;  /* 0x0000000f065f7211 */ /* 0x000fe200010f0eff */
[----:B------:R-:W-:Y:S01]  /*0d70*/  UIADD3.64 UR30, UR26, 0x2, URZ ;  /* 0x000000021a1e7897 */ /* 0x000fe2000fffe03f */
[----:B------:R-:W-:Y:S01]  /*0d80*/  LEA R100, P2, R2, R109, 0x1 ;  /* 0x0000006d02647211 */ /* 0x000fe200078408ff */
[----:B------:R-:W-:Y:S01]  /*0d90*/  IMAD R6, R77, 0x4, R4 ;  /* 0x000000044d067824 */ /* 0x000fe200078e0204 */
[----:B------:R-:W-:Y:S01]  /*0da0*/  LEA R3, R28, R11, 0x1 ;  /* 0x0000000b1c037211 */ /* 0x000fe200078e08ff */
[----:B------:R-:W-:Y:S01]  /*0db0*/  UIADD3.64 UR34, UR26, 0x4, URZ ;  /* 0x000000041a227897 */ /* 0x000fe2000fffe03f */
[----:B------:R-:W-:Y:S01]  /*0dc0*/  LEA R92, P1, R12, R109, 0x1 ;  /* 0x0000006d0c5c7211 */ /* 0x000fe200078208ff */
[----:B------:R-:W-:Y:S01]  /*0dd0*/  ULDC UR16, c[0x0][0x238] ;  /* 0x00008e0000107ab9 */ /* 0x000fe20000000800 */
[----:B------:R-:W-:-:S02]  /*0de0*/  LEA.HI.X.SX32 R85, R5, R15, 0x1, P3 ;  /* 0x0000000f05557211 */ /* 0x000fc400018f0eff */
[----:B------:R-:W-:Y:S02]  /*0df0*/  LEA.HI.X.SX32 R101, R2, R15, 0x1, P2 ;  /* 0x0000000f02657211 */ /* 0x000fe400010f0eff */
[----:B------:R-:W-:Y:S02]  /*0e00*/  LEA R5, R28, R3, 0x1 ;  /* 0x000000031c057211 */ /* 0x000fe400078e08ff */
[----:B------:R-:W-:Y:S02]  /*0e10*/  LEA R2, R77, R6, 0x2 ;  /* 0x000000064d027211 */ /* 0x000fe400078e10ff */
[----:B------:R-:W-:Y:S02]  /*0e20*/  LEA.HI.X.SX32 R93, R12, R15, 0x1, P1 ;  /* 0x0000000f0c5d7211 */ /* 0x000fe400008f0eff */
[-C--:B------:R-:W-:Y:S02]  /*0e30*/  LEA R96, P0, R8, R109.reuse, 0x1 ;  /* 0x0000006d08607211 */ /* 0x080fe400078008ff */
[----:B------:R-:W-:-:S02]  /*0e40*/  LEA R98, P1, R10, R109, 0x1 ;  /* 0x0000006d0a627211 */ /* 0x000fc400078208ff */
[----:B------:R-:W-:Y:S02]  /*0e50*/  LEA R13, R28, R5, 0x1 ;  /* 0x000000051c0d7211 */ /* 0x000fe400078e08ff */
[----:B------:R-:W-:Y:S02]  /*0e60*/  LEA R108, P3, R2, R109, 0x1 ;  /* 0x0000006d026c7211 */ /* 0x000fe400078608ff */
[-C--:B------:R-:W-:Y:S02]  /*0e70*/  LEA.HI.X.SX32 R97, R8, R15.reuse, 0x1, P0 ;  /* 0x0000000f08617211 */ /* 0x080fe400000f0eff */
[----:B------:R-:W-:Y:S02]  /*0e80*/  LEA.HI.X.SX32 R99, R10, R15, 0x1, P1 ;  /* 0x0000000f0a637211 */ /* 0x000fe400008f0eff */
[-C--:B------:R-:W-:Y:S02]  /*0e90*/  LEA R102, P0, R14, R109.reuse, 0x1 ;  /* 0x0000006d0e667211 */ /* 0x080fe400078008ff */
[----:B------:R-:W-:-:S02]  /*0ea0*/  LEA R104, P1, R4, R109, 0x1 ;  /* 0x0000006d04687211 */ /* 0x000fc400078208ff */
[----:B------:R-:W-:Y:S02]  /*0eb0*/  LEA R106, P2, R6, R109, 0x1 ;  /* 0x0000006d066a7211 */ /* 0x000fe400078408ff */
[-C--:B------:R-:W-:Y:S01]  /*0ec0*/  LEA.HI.X.SX32 R109, R2, R15.reuse, 0x1, P3 ;  /* 0x0000000f026d7211 */ /* 0x080fe200018f0eff */
[----:B------:R-:W-:Y:S01]  /*0ed0*/  IMAD R2, R28, 0x2, R13 ;  /* 0x000000021c027824 */ /* 0x000fe200078e020d */
[-C--:B------:R-:W-:Y:S02]  /*0ee0*/  LEA.HI.X.SX32 R105, R4, R15.reuse, 0x1, P1 ;  /* 0x0000000f04697211 */ /* 0x080fe400008f0eff */
[----:B------:R-:W-:Y:S02]  /*0ef0*/  LEA.HI.X.SX32 R107, R6, R15, 0x1, P2 ;  /* 0x0000000f066b7211 */ /* 0x000fe400010f0eff */
[----:B------:R-:W-:Y:S02]  /*0f00*/  LEA R4, R28, R2, 0x1 ;  /* 0x000000021c047211 */ /* 0x000fe400078e08ff */
[----:B------:R-:W-:-:S02]  /*0f10*/  LEA R112, P1, R7, R26, 0x1 ;  /* 0x0000001a07707211 */ /* 0x000fc400078208ff */
[----:B------:R-:W-:Y:S01]  /*0f20*/  LEA R114, P2, R9, R26, 0x1 ;  /* 0x0000001a09727211 */ /* 0x000fe200078408ff */
[C---:B------:R-:W-:Y:S01]  /*0f30*/  IMAD R6, R28.reuse, 0x2, R4 ;  /* 0x000000021c067824 */ /* 0x040fe200078e0204 */
[----:B------:R-:W-:Y:S02]  /*0f40*/  LEA.HI.X.SX32 R113, R7, R74, 0x1, P1 ;  /* 0x0000004a07717211 */ /* 0x000fe400008f0eff */
[----:B------:R-:W-:Y:S02]  /*0f50*/  LEA R72, P1, R3, R26, 0x1 ;  /* 0x0000001a03487211 */ /* 0x000fe400078208ff */
[C---:B------:R-:W-:Y:S02]  /*0f60*/  LEA R7, R28.reuse, R6, 0x1 ;  /* 0x000000061c077211 */ /* 0x040fe400078e08ff */
[-C--:B------:R-:W-:Y:S02]  /*0f70*/  LEA.HI.X.SX32 R115, R9, R74.reuse, 0x1, P2 ;  /* 0x0000004a09737211 */ /* 0x080fe400010f0eff */
[----:B------:R-:W-:Y:S01]  /*0f80*/  LEA.HI.X.SX32 R73, R3, R74, 0x1, P1 ;  /* 0x0000004a03497211 */ /* 0x000fe200008f0eff */
[----:B------:R-:W-:Y:S01]  /*0f90*/  IMAD R3, R28, 0x2, R7 ;  /* 0x000000021c037824 */ /* 0x000fe200078e0207 */
[----:B------:R-:W-:-:S02]  /*0fa0*/  LEA R22, P2, R5, R26, 0x1 ;  /* 0x0000001a05167211 */ /* 0x000fc400078408ff */
[----:B------:R-:W-:Y:S02]  /*0fb0*/  LEA.HI.X.SX32 R103, R14, R15, 0x1, P0 ;  /* 0x0000000f0e677211 */ /* 0x000fe400000f0eff */
[----:B------:R-:W-:Y:S02]  /*0fc0*/  LEA R110, P0, R17, R26, 0x1 ;  /* 0x0000001a116e7211 */ /* 0x000fe400078008ff */
[-C--:B------:R-:W-:Y:S02]  /*0fd0*/  LEA.HI.X.SX32 R23, R5, R74.reuse, 0x1, P2 ;  /* 0x0000004a05177211 */ /* 0x080fe400010f0eff */
[C---:B------:R-:W-:Y:S02]  /*0fe0*/  LEA R5, R28.reuse, R3, 0x1 ;  /* 0x000000031c057211 */ /* 0x040fe400078e08ff */
[----:B------:R-:W-:Y:S02]  /*0ff0*/  LEA.HI.X.SX32 R111, R17, R74, 0x1, P0 ;  /* 0x0000004a116f7211 */ /* 0x000fe400000f0eff */
[-C--:B------:R-:W-:Y:S01]  /*1000*/  LEA R116, P0, R11, R26.reuse, 0x1 ;  /* 0x0000001a0b747211 */ /* 0x080fe200078008ff */
[----:B------:R-:W-:Y:S01]  /*1010*/  IMAD R24, R28, 0x2, R5 ;  /* 0x000000021c187824 */ /* 0x000fe200078e0205 */
[----:B------:R-:W-:-:S02]  /*1020*/  LEA R16, P2, R4, R26, 0x1 ;  /* 0x0000001a04107211 */ /* 0x000fc400078408ff */
[----:B------:R-:W-:Y:S02]  /*1030*/  LEA.HI.X.SX32 R117, R11, R74, 0x1, P0 ;  /* 0x0000004a0b757211 */ /* 0x000fe400000f0eff */
[----:B------:R-:W-:Y:S02]  /*1040*/  LEA R20, P0, R13, R26, 0x1 ;  /* 0x0000001a0d147211 */ /* 0x000fe400078008ff */
[----:B------:R-:W-:Y:S02]  /*1050*/  LEA.HI.X.SX32 R17, R4, R74, 0x1, P2 ;  /* 0x0000004a04117211 */ /* 0x000fe400010f0eff */
[-C--:B------:R-:W-:Y:S02]  /*1060*/  LEA R18, P1, R2, R26.reuse, 0x1 ;  /* 0x0000001a02127211 */ /* 0x080fe400078208ff */
[----:B------:R-:W-:Y:S02]  /*1070*/  LEA R10, P2, R3, R26, 0x1 ;  /* 0x0000001a030a7211 */ /* 0x000fe400078408ff */
[----:B------:R-:W-:-:S02]  /*1080*/  LEA R25, R28, R24, 0x1 ;  /* 0x000000181c197211 */ /* 0x000fc400078e08ff */
[-C--:B------:R-:W-:Y:S02]  /*1090*/  LEA.HI.X.SX32 R21, R13, R74.reuse, 0x1, P0 ;  /* 0x0000004a0d157211 */ /* 0x080fe400000f0eff */
[----:B------:R-:W-:Y:S02]  /*10a0*/  LEA.HI.X.SX32 R19, R2, R74, 0x1, P1 ;  /* 0x0000004a02137211 */ /* 0x000fe400008f0eff */
[----:B------:R-:W-:Y:S02]  /*10b0*/  LEA R14, P0, R6, R26, 0x1 ;  /* 0x0000001a060e7211 */ /* 0x000fe400078008ff */
[----:B------:R-:W-:Y:S01]  /*10c0*/  LEA.HI.X.SX32 R11, R3, R74, 0x1, P2 ;  /* 0x0000004a030b7211 */ /* 0x000fe200010f0eff */
[----:B------:R-:W-:Y:S01]  /*10d0*/  IMAD R3, R28, 0x2, R25 ;  /* 0x000000021c037824 */ /* 0x000fe200078e0219 */
[----:B------:R-:W-:Y:S02]  /*10e0*/  LEA R12, P1, R7, R26, 0x1 ;  /* 0x0000001a070c7211 */ /* 0x000fe400078208ff */
[----:B------:R-:W-:-:S02]  /*10f0*/  LEA.HI.X.SX32 R15, R6, R74, 0x1, P0 ;  /* 0x0000004a060f7211 */ /* 0x000fc400000f0eff */
[----:B------:R-:W-:Y:S02]  /*1100*/  LEA.HI.X.SX32 R13, R7, R74, 0x1, P1 ;  /* 0x0000004a070d7211 */ /* 0x000fe400008f0eff */
[-C--:B------:R-:W-:Y:S02]  /*1110*/  LEA R8, P0, R5, R26.reuse, 0x1 ;  /* 0x0000001a05087211 */ /* 0x080fe400078008ff */
[-C--:B------:R-:W-:Y:S02]  /*1120*/  LEA R6, P1, R24, R26.reuse, 0x1 ;  /* 0x0000001a18067211 */ /* 0x080fe400078208ff */
[-C--:B------:R-:W-:Y:S02]  /*1130*/  LEA R4, P2, R25, R26.reuse, 0x1 ;  /* 0x0000001a19047211 */ /* 0x080fe400078408ff */
[----:B------:R-:W-:Y:S02]  /*1140*/  LEA R2, P3, R3, R26, 0x1 ;  /* 0x0000001a03027211 */ /* 0x000fe400078608ff */
[----:B------:R-:W-:-:S02]  /*1150*/  LEA.HI.X.SX32 R9, R5, R74, 0x1, P0 ;  /* 0x0000004a05097211 */ /* 0x000fc400000f0eff */
[-C--:B------:R-:W-:Y:S02]  /*1160*/  LEA.HI.X.SX32 R7, R24, R74.reuse, 0x1, P1 ;  /* 0x0000004a18077211 */ /* 0x080fe400008f0eff */
[-C--:B------:R-:W-:Y:S02]  /*1170*/  LEA.HI.X.SX32 R5, R25, R74.reuse, 0x1, P2 ;  /* 0x0000004a19057211 */ /* 0x080fe400010f0eff */
[----:B------:R-:W-:Y:S01]  /*1180*/  LEA.HI.X.SX32 R3, R3, R74, 0x1, P3 ;  /* 0x0000004a03037211 */ /* 0x000fe200018f0eff */
[----:B------:R-:W-:Y:S01]  /*1190*/  IMAD.MOV.U32 R74, RZ, RZ, -0x800000 ;  /* 0xff800000ff4a7424 */ /* 0x000fe200078e00ff */
[----:B------:R-:W-:-:S07]  /*11a0*/  MOV R76, 0xff800000 ;  /* 0xff800000004c7802 */ /* 0x000fce0000000f00 */
.L_x_1:
[----:B------:R-:W-:-:S04]  /*11b0*/  IMAD.WIDE R24, R123, 0x2, R78 ;  /* 0x000000027b187825 */ /* 0x000fc800078e024e */
[C---:B------:R-:W-:Y:S01]  /*11c0*/  IMAD.WIDE R26, R123.reuse, 0x2, R80 ;  /* 0x000000027b1a7825 */ /* 0x040fe200078e0250 */
[----:B------:R0:W2:Y:S03]  /*11d0*/  LDG.E.U16 R45, desc[UR18][R24.64] ;  /* 0x00000012182d7981 */ /* 0x0000a6000c1e1500 */
[C---:B------:R-:W-:Y:S01]  /*11e0*/  IMAD.WIDE R28, R123.reuse, 0x2, R86 ;  /* 0x000000027b1c7825 */ /* 0x040fe200078e0256 */
[----:B------:R1:W3:Y:S03]  /*11f0*/  LDG.E.U16 R44, desc[UR18][R26.64] ;  /* 0x000000121a2c7981 */ /* 0x0002e6000c1e1500 */
[C---:B------:R-:W-:Y:S01]  /*1200*/  IMAD.WIDE R30, R123.reuse, 0x2, R88 ;  /* 0x000000027b1e7825 */ /* 0x040fe200078e0258 */
[----:B------:R4:W5:Y:S03]  /*1210*/  LDG.E.U16 R47, desc[UR18][R28.64] ;  /* 0x000000121c2f7981 */ /* 0x000966000c1e1500 */
[C---:B------:R-:W-:Y:S01]  /*1220*/  IMAD.WIDE R32, R123.reuse, 0x2, R90 ;  /* 0x000000027b207825 */ /* 0x040fe200078e025a */
[----:B------:R4:W3:Y:S03]  /*1230*/  LDG.E.U16 R46, desc[UR18][R30.64] ;  /* 0x000000121e2e7981 */ /* 0x0008e6000c1e1500 */
[C---:B------:R-:W-:Y:S01]  /*1240*/  IMAD.WIDE R34, R123.reuse, 0x2, R92 ;  /* 0x000000027b227825 */ /* 0x040fe200078e025c */
[----:B------:R4:W3:Y:S03]  /*1250*/  LDG.E.U16 R49, desc[UR18][R32.64] ;  /* 0x0000001220317981 */ /* 0x0008e6000c1e1500 */
[C---:B0-----:R-:W-:Y:S01]  /*1260*/  IMAD.WIDE R24, R123.reuse, 0x2, R94 ;  /* 0x000000027b187825 */ /* 0x041fe200078e025e */
[----:B------:R0:W3:Y:S03]  /*1270*/  LDG.E.U16 R128, desc[UR18][R34.64] ;  /* 0x0000001222807981 */ /* 0x0000e6000c1e1500 */
[----:B------:R-:W-:-:S02]  /*1280*/  IMAD.WIDE R36, R123, 0x2, R96 ;  /* 0x000000027b247825 */ /* 0x000fc400078e0260 */
[----:B------:R-:W3:Y:S02]  /*1290*/  LDG.E.U16 R25, desc[UR18][R24.64] ;  /* 0x0000001218197981 */ /* 0x000ee4000c1e1500 */
[C---:B------:R-:W-:Y:S02]  /*12a0*/  IMAD.WIDE R38, R123.reuse, 0x2, R100 ;  /* 0x000000027b267825 */ /* 0x040fe400078e0264 */
[----:B------:R-:W3:Y:S02]  /*12b0*/  LDG.E.U16 R37, desc[UR18][R36.64] ;  /* 0x0000001224257981 */ /* 0x000ee4000c1e1500 */
[C---:B------:R-:W-:Y:S02]  /*12c0*/  IMAD.WIDE R40, R123.reuse, 0x2, R104 ;  /* 0x000000027b287825 */ /* 0x040fe400078e0268 */
[----:B------:R-:W3:Y:S02]  /*12d0*/  LDG.E.U16 R39, desc[UR18][R38.64] ;  /* 0x0000001226277981 */ /* 0x000ee4000c1e1500 */
[----:B------:R-:W-:-:S02]  /*12e0*/  IMAD.WIDE R42, R123, 0x2, R108 ;  /* 0x000000027b2a7825 */ /* 0x000fc400078e026c */
[----:B------:R-:W3:Y:S02]  /*12f0*/  LDG.E.U16 R41, desc[UR18][R40.64] ;  /* 0x0000001228297981 */ /* 0x000ee4000c1e1500 */
[C---:B-1----:R-:W-:Y:S02]  /*1300*/  IMAD.WIDE R26, R123.reuse, 0x2, R82 ;  /* 0x000000027b1a7825 */ /* 0x042fe400078e0252 */
[----:B------:R-:W3:Y:S02]  /*1310*/  LDG.E.U16 R43, desc[UR18][R42.64] ;  /* 0x000000122a2b7981 */ /* 0x000ee4000c1e1500 */
[C---:B----4-:R-:W-:Y:S02]  /*1320*/  IMAD.WIDE R28, R123.reuse, 0x2, R98 ;  /* 0x000000027b1c7825 */ /* 0x050fe400078e0262 */
[----:B------:R-:W4:Y:S02]  /*1330*/  LDG.E.U16 R130, desc[UR18][R26.64] ;  /* 0x000000121a827981 */ /* 0x000f24000c1e1500 */
[----:B------:R-:W-:-:S02]  /*1340*/  IMAD.WIDE R30, R123, 0x2, R102 ;  /* 0x000000027b1e7825 */ /* 0x000fc400078e0266 */
[----:B------:R-:W4:Y:S02]  /*1350*/  LDG.E.U16 R132, desc[UR18][R28.64] ;  /* 0x000000121c847981 */ /* 0x000f24000c1e1500 */
[C---:B------:R-:W-:Y:S02]  /*1360*/  IMAD.WIDE R32, R123.reuse, 0x2, R106 ;  /* 0x000000027b207825 */ /* 0x040fe400078e026a */
[----:B------:R-:W4:Y:S02]  /*1370*/  LDG.E.U16 R134, desc[UR18][R30.64] ;  /* 0x000000121e867981 */ /* 0x000f24000c1e1500 */
[----:B0-----:R-:W-:Y:S02]  /*1380*/  IMAD.WIDE R34, R123, 0x2, R84 ;  /* 0x000000027b227825 */ /* 0x001fe400078e0254 */
[----:B------:R-:W4:Y:S04]  /*1390*/  LDG.E.U16 R136, desc[UR18][R32.64] ;  /* 0x0000001220887981 */ /* 0x000f28000c1e1500 */
[----:B------:R-:W4:Y:S01]  /*13a0*/  LDG.E.U16 R138, desc[UR18][R34.64] ;  /* 0x00000012228a7981 */ /* 0x000f22000c1e1500 */
[----:B------:R-:W-:Y:S06]  /*13b0*/  BAR.SYNC.DEFER_BLOCKING 0x0 ;  /* 0x0000000000007b1d */ /* 0x000fec0000010000 */
[----:B------:R-:W-:Y:S01]  /*13c0*/  UMOV UR20, UR6 ;  /* 0x0000000600147c82 */ /* 0x000fe20008000000 */
[----:B------:R-:W-:Y:S01]  /*13d0*/  UMOV UR21, 0x40000040 ;  /* 0x4000004000157882 */ /* 0x000fe20000000000 */
[----:B------:R-:W-:Y:S01]  /*13e0*/  UMOV UR22, UR8 ;  /* 0x0000000800167c82 */ /* 0x000fe20008000000 */
[----:B------:R-:W-:Y:S01]  /*13f0*/  UMOV UR23, 0x80000020 ;  /* 0x8000002000177882 */ /* 0x000fe20000000000 */
[----:B------:R-:W-:-:S04]  /*1400*/  IMAD.WIDE R142, R125, 0x2, R116 ;  /* 0x000000027d8e7825 */ /* 0x000fc800078e0274 */
[----:B------:R-:W-:-:S04]  /*1410*/  IMAD.WIDE R150, R125, 0x2, R22 ;  /* 0x000000027d967825 */ /* 0x000fc800078e0216 */
[C---:B------:R-:W-:Y:S01]  /*1420*/  IMAD.WIDE R148, R125.reuse, 0x2, R72 ;  /* 0x000000027d947825 */ /* 0x040fe200078e0248 */
[----:B--2---:R-:W-:Y:S04]  /*1430*/  STS.U16 [R118+UR10+0x1000], R45 ;  /* 0x0010002d76007988 */ /* 0x004fe8000800040a */
[----:B-----5:R-:W-:Y:S04]  /*1440*/  STS.U16 [R118+UR10+0x1200], R47 ;  /* 0x0012002f76007988 */ /* 0x020fe8000800040a */
[----:B---3--:R-:W-:Y:S04]  /*1450*/  STS.U16 [R118+UR10+0x1400], R49 ;  /* 0x0014003176007988 */ /* 0x008fe8000800040a */
[----:B------:R-:W-:Y:S04]  /*1460*/  STS.U16 [R118+UR10+0x1600], R25 ;  /* 0x0016001976007988 */ /* 0x000fe8000800040a */
[----:B------:R-:W-:Y:S04]  /*1470*/  STS.U16 [R118+UR10+0x1800], R37 ;  /* 0x0018002576007988 */ /* 0x000fe8000800040a */
[----:B------:R-:W-:Y:S04]  /*1480*/  STS.U16 [R118+UR10+0x1a00], R39 ;  /* 0x001a002776007988 */ /* 0x000fe8000800040a */
[----:B------:R-:W-:Y:S04]  /*1490*/  STS.U16 [R118+UR10+0x1c00], R41 ;  /* 0x001c002976007988 */ /* 0x000fe8000800040a */
[----:B------:R-:W-:Y:S04]  /*14a0*/  STS.U16 [R118+UR10+0x1e00], R43 ;  /* 0x001e002b76007988 */ /* 0x000fe8000800040a */
[----:B------:R-:W-:Y:S04]  /*14b0*/  STS.U16 [R119+UR10+0x1100], R44 ;  /* 0x0011002c77007988 */ /* 0x000fe8000800040a */
[----:B------:R0:W-:Y:S04]  /*14c0*/  STS.U16 [R119+UR10+0x1300], R46 ;  /* 0x0013002e77007988 */ /* 0x0001e8000800040a */
[----:B------:R1:W-:Y:S04]  /*14d0*/  STS.U16 [R119+UR10+0x1500], R128 ;  /* 0x0015008077007988 */ /* 0x0003e8000800040a */
[----:B----4-:R2:W-:Y:S04]  /*14e0*/  STS.U16 [R119+UR10+0x1700], R130 ;  /* 0x0017008277007988 */ /* 0x0105e8000800040a */
[----:B------:R3:W-:Y:S04]  /*14f0*/  STS.U16 [R119+UR10+0x1900], R132 ;  /* 0x0019008477007988 */ /* 0x0007e8000800040a */
[----:B------:R-:W-:Y:S04]  /*1500*/  STS.U16 [R119+UR10+0x1b00], R134 ;  /* 0x001b008677007988 */ /* 0x000fe8000800040a */
[----:B------:R-:W-:Y:S04]  /*1510*/  STS.U16 [R119+UR10+0x1d00], R136 ;  /* 0x001d008877007988 */ /* 0x000fe8000800040a */
[----:B------:R4:W-:Y:S01]  /*1520*/  STS.U16 [R119+UR10+0x1f00], R138 ;  /* 0x001f008a77007988 */ /* 0x0009e2000800040a */
[----:B------:R5:W-:Y:S06]  /*1530*/  MEMBAR.ALL.CTA ;  /* 0x0000000000007992 */ /* 0x000bec0000008000 */
[----:B-----5:R-:W5:Y:S02]  /*1540*/  FENCE.VIEW.ASYNC.S ;  /* 0x00000000000073c6 */ /* 0x020f640000000000 */
[----:B-----5:R-:W-:Y:S06]  /*1550*/  BAR.SYNC.DEFER_BLOCKING 0x0 ;  /* 0x0000000000007b1d */ /* 0x020fec0000010000 */
[----:B0-----:R-:W-:Y:S01]  /*1560*/  WARPGROUP.ARRIVE ;  /* 0x00000000000079c5 */ /* 0x001fe20000000000 */
[C---:B-1----:R-:W-:Y:S01]  /*1570*/  IMAD.WIDE R128, R125.reuse, 0x2, R110 ;  /* 0x000000027d807825 */ /* 0x042fe200078e026e */
[----:B------:R-:W5:Y:S04]  /*1580*/  LDG.E.U16 R143, desc[UR18][R142.64] ;  /* 0x000000128e8f7981 */ /* 0x000f68000c1e1500 */
[----:B------:R-:W-:Y:S01]  /*1590*/  HGMMA.64x64x16.F32.BF16 R24, gdesc[UR20].tnspA, RZ, !UPT ;  /* 0x20e00000141879f0 */ /* 0x000fe2000c7018ff */
[----:B------:R-:W5:Y:S01]  /*15a0*/  LDG.E.U16 R141, desc[UR18][R128.64] ;  /* 0x00000012808d7981 */ /* 0x000f62000c1e1500 */
[----:B--2---:R-:W-:-:S03]  /*15b0*/  IMAD.WIDE R130, R125, 0x2, R112 ;  /* 0x000000027d827825 */ /* 0x004fc600078e0270 */
[----:B------:R-:W2:Y:S01]  /*15c0*/  LDG.E.U16 R144, desc[UR18][R150.64] ;  /* 0x0000001296907981 */ /* 0x000ea2000c1e1500 */
[----:B---3--:R-:W-:-:S03]  /*15d0*/  IMAD.WIDE R132, R125, 0x2, R114 ;  /* 0x000000027d847825 */ /* 0x008fc600078e0272 */
[----:B------:R0:W3:Y:S01]  /*15e0*/  LDG.E.U16 R140, desc[UR18][R130.64] ;  /* 0x00000012828c7981 */ /* 0x0000e2000c1e1500 */
[----:B----4-:R-:W-:-:S03]  /*15f0*/  IMAD.WIDE R138, R125, 0x2, R16 ;  /* 0x000000027d8a7825 */ /* 0x010fc600078e0210 */
[----:B------:R1:W4:Y:S01]  /*1600*/  LDG.E.U16 R147, desc[UR18][R132.64] ;  /* 0x0000001284937981 */ /* 0x000322000c1e1500 */
[----:B------:R-:W-:-:S03]  /*1610*/  IMAD.WIDE R136, R125, 0x2, R14 ;  /* 0x000000027d887825 */ /* 0x000fc600078e020e */
[----:B------:R-:W2:Y:S01]  /*1620*/  LDG.E.U16 R153, desc[UR18][R138.64] ;  /* 0x000000128a997981 */ /* 0x000ea2000c1e1500 */
[----:B------:R-:W-:-:S03]  /*1630*/  IMAD.WIDE R134, R125, 0x2, R8 ;  /* 0x000000027d867825 */ /* 0x000fc600078e0208 */
[----:B------:R1:W4:Y:S01]  /*1640*/  LDG.E.U16 R142, desc[UR18][R136.64] ;  /* 0x00000012888e7981 */ /* 0x000322000c1e1500 */
[----:B------:R-:W-:-:S03]  /*1650*/  IMAD.WIDE R154, R125, 0x2, R20 ;  /* 0x000000027d9a7825 */ /* 0x000fc600078e0214 */
[----:B------:R1:W3:Y:S04]  /*1660*/  LDG.E.U16 R151, desc[UR18][R134.64] ;  /* 0x0000001286977981 */ /* 0x0002e8000c1e1500 */
[----:B------:R1:W2:Y:S01]  /*1670*/  LDG.E.U16 R149, desc[UR18][R148.64] ;  /* 0x0000001294957981 */ /* 0x0002a2000c1e1500 */
[----:B------:R-:W-:Y:S01]  /*1680*/  HGMMA.64x64x16.F32.BF16 R24, gdesc[UR12].tnspA, R24, gsb0 ;  /* 0x20e000000c1879f0 */ /* 0x000fe20008001818 */
[C---:B0-----:R-:W-:Y:S02]  /*1690*/  IMAD.WIDE R130, R125.reuse, 0x2, R6 ;  /* 0x000000027d827825 */ /* 0x041fe400078e0206 */
[----:B------:R-:W4:Y:S02]  /*16a0*/  LDG.E.U16 R145, desc[UR18][R154.64] ;  /* 0x000000129a917981 */ /* 0x000f24000c1e1500 */
[----:B-1----:R-:W-:-:S04]  /*16b0*/  IMAD.WIDE R132, R125, 0x2, R4 ;  /* 0x000000027d847825 */ /* 0x002fc800078e0204 */
[C---:B------:R-:W-:Y:S01]  /*16c0*/  IMAD.WIDE R136, R125.reuse, 0x2, R10 ;  /* 0x000000027d887825 */ /* 0x040fe200078e020a */
[----:B------:R-:W4:Y:S03]  /*16d0*/  LDG.E.U16 R157, desc[UR18][R132.64] ;  /* 0x00000012849d7981 */ /* 0x000f26000c1e1500 */
[C---:B------:R-:W-:Y:S02]  /*16e0*/  IMAD.WIDE R138, R125.reuse, 0x2, R2 ;  /* 0x000000027d8a7825 */ /* 0x040fe400078e0202 */
[----:B------:R-:W4:Y:S02]  /*16f0*/  LDG.E.U16 R137, desc[UR18][R136.64] ;  /* 0x0000001288897981 */ /* 0x000f24000c1e1500 */
[----:B------:R-:W-:Y:S02]  /*1700*/  IMAD.WIDE R134, R125, 0x2, R18 ;  /* 0x000000027d867825 */ /* 0x000fe400078e0212 */
[----:B------:R-:W4:Y:S04]  /*1710*/  LDG.E.U16 R139, desc[UR18][R138.64] ;  /* 0x000000128a8b7981 */ /* 0x000f28000c1e1500 */
[----:B------:R-:W4:Y:S01]  /*1720*/  LDG.E.U16 R159, desc[UR18][R134.64] ;  /* 0x00000012869f7981 */ /* 0x000f22000c1e1500 */
[----:B------:R-:W-:-:S02]  /*1730*/  WARPGROUP.DEPBAR.LE gsb0, 0x0 ;  /* 0x00008000000079c5 */ /* 0x000fc40000010000 */
[----:B------:R-:W-:Y:S01]  /*1740*/  FMUL R127, R24, UR16 ;  /* 0x00000010187f7c20 */ /* 0x000fe20008400000 */
[----:B------:R-:W-:Y:S01]  /*1750*/  FMUL R128, R25, UR16 ;  /* 0x0000001019807c20 */ /* 0x000fe20008400000 */
[----:B------:R-:W-:-:S04]  /*1760*/  FMUL R129, R28, UR16 ;  /* 0x000000101c817c20 */ /* 0x000fc80008400000 */
[----:B------:R-:W-:Y:S01]  /*1770*/  FMNMX R128, R127, R128, !PT ;  /* 0x000000807f807209 */ /* 0x000fe20007800000 */
[----:B------:R-:W-:-:S03]  /*1780*/  FMUL R127, R29, UR16 ;  /* 0x000000101d7f7c20 */ /* 0x000fc60008400000 */
[----:B------:R-:W-:Y:S01]  /*1790*/  FMNMX R146, R129, R128, !PT ;  /* 0x0000008081927209 */ /* 0x000fe20007800000 */
[----:B------:R-:W-:-:S03]  /*17a0*/  IMAD.WIDE R128, R125, 0x2, R12 ;  /* 0x000000027d807825 */ /* 0x000fc600078e020c */
[----:B------:R-:W-:Y:S02]  /*17b0*/  FMNMX R127, R127, R146, !PT ;  /* 0x000000927f7f7209 */ /* 0x000fe40007800000 */
[----:B------:R-:W4:Y:S04]  /*17c0*/  LDG.E.U16 R146, desc[UR18][R130.64] ;  /* 0x0000001282927981 */ /* 0x000f28000c1e1500 */
[----:B------:R0:W4:Y:S01]  /*17d0*/  LDG.E.U16 R155, desc[UR18][R128.64] ;  /* 0x00000012809b7981 */ /* 0x000122000c1e1500 */
[----:B------:R-:W-:Y:S01]  /*17e0*/  FMUL R148, R32, UR16 ;  /* 0x0000001020947c20 */ /* 0x000fe20008400000 */
[----:B------:R-:W-:Y:S04]  /*17f0*/  BAR.SYNC.DEFER_BLOCKING 0x0 ;  /* 0x0000000000007b1d */ /* 0x000fe80000010000 */
[----:B------:R-:W-:Y:S01]  /*1800*/  FMNMX R150, R148, R127, !PT ;  /* 0x0000007f94967209 */ /* 0x000fe20007800000 */
[----:B------:R-:W-:Y:S01]  /*1810*/  FMUL R127, R33, UR16 ;  /* 0x00000010217f7c20 */ /* 0x000fe20008400000 */
[----:B------:R-:W-:-:S04]  /*1820*/  FMUL R148, R36, UR16 ;  /* 0x0000001024947c20 */ /* 0x000fc80008400000 */
[----:B0-----:R-:W-:Y:S01]  /*1830*/  FMNMX R129, R127, R150, !PT ;  /* 0x000000967f817209 */ /* 0x001fe20007800000 */
[----:B------:R-:W-:-:S03]  /*1840*/  FMUL R127, R37, UR16 ;  /* 0x00000010257f7c20 */ /* 0x000fc60008400000 */
[----:B------:R-:W-:Y:S01]  /*1850*/  FMNMX R148, R148, R129, !PT ;  /* 0x0000008194947209 */ /* 0x000fe20007800000 */
        /* <DEDUP_REMOVED lines=15> */
[----:B------:R-:W-:-:S04]  /*1950*/  FMNMX R128, R128, R129, !PT ;  /* 0x0000008180807209 */ /* 0x000fc80007800000 */
[----:B------:R-:W-:-:S05]  /*1960*/  FMNMX R131, R127, R128, !PT ;  /* 0x000000807f837209 */ /* 0x000fca0007800000 */
[----:B------:R-:W0:Y:S01]  /*1970*/  SHFL.BFLY PT, R128, R131, 0x2, 0x1f ;  /* 0x0c401f0083807f89 */ /* 0x000e2200000e0000 */
[----:B------:R-:W-:Y:S01]  /*1980*/  FMUL R127, R26, UR16 ;  /* 0x000000101a7f7c20 */ /* 0x000fe20008400000 */
[----:B------:R-:W-:Y:S01]  /*1990*/  FMUL R129, R30, UR16 ;  /* 0x000000101e817c20 */ /* 0x000fe20008400000 */
[----:B0-----:R-:W-:Y:S01]  /*19a0*/  FMNMX R132, R131, R128, !PT ;  /* 0x0000008083847209 */ /* 0x001fe20007800000 */
[----:B------:R-:W-:-:S04]  /*19b0*/  FMUL R128, R27, UR16 ;  /* 0x000000101b807c20 */ /* 0x000fc80008400000 */
[----:B------:R-:W0:Y:S01]  /*19c0*/  SHFL.BFLY PT, R133, R132, 0x1, 0x1f ;  /* 0x0c201f0084857f89 */ /* 0x000e2200000e0000 */
        /* <DEDUP_REMOVED lines=11> */
[----:B------:R-:W-:Y:S01]  /*1a80*/  FMUL R128, R42, UR16 ;  /* 0x000000102a807c20 */ /* 0x000fe20008400000 */
[----:B0-----:R-:W-:Y:S02]  /*1a90*/  FMNMX R133, R132, R133, !PT ;  /* 0x0000008584857209 */ /* 0x001fe40007800000 */
[----:B------:R-:W-:Y:S01]  /*1aa0*/  FMNMX R131, R127, R130, !PT ;  /* 0x000000827f837209 */ /* 0x000fe20007800000 */
[----:B------:R-:W-:Y:S01]  /*1ab0*/  FMUL R129, R43, UR16 ;  /* 0x000000102b817c20 */ /* 0x000fe20008400000 */
[----:B------:R-:W-:Y:S02]  /*1ac0*/  FMNMX R127, R133, R74, !PT ;  /* 0x0000004a857f7209 */ /* 0x000fe40007800000 */
[----:B------:R-:W-:Y:S01]  /*1ad0*/  FMNMX R130, R128, R131, !PT ;  /* 0x0000008380827209 */ /* 0x000fe20007800000 */
[----:B------:R-:W-:Y:S02]  /*1ae0*/  FMUL R128, R46, UR16 ;  /* 0x000000102e807c20 */ /* 0x000fe40008400000 */
[----:B------:R-:W-:Y:S01]  /*1af0*/  FFMA R131, R24, UR16, -R127 ;  /* 0x0000001018837c23 */ /* 0x000fe2000800087f */
[----:B------:R-:W-:Y:S01]  /*1b00*/  FMNMX R129, R129, R130, !PT ;  /* 0x0000008281817209 */ /* 0x000fe20007800000 */
[----:B------:R-:W-:-:S02]  /*1b10*/  FMUL R24, R47, UR16 ;  /* 0x000000102f187c20 */ /* 0x000fc40008400000 */
[----:B------:R-:W-:Y:S01]  /*1b20*/  FMUL R132, R131, 1.4426950216293334961 ;  /* 0x3fb8aa3b83847820 */ /* 0x000fe20000400000 */
[----:B------:R-:W-:Y:S01]  /*1b30*/  FMNMX R131, R128, R129, !PT ;  /* 0x0000008180837209 */ /* 0x000fe20007800000 */
[----:B------:R-:W-:Y:S01]  /*1b40*/  FMUL R129, R50, UR16 ;  /* 0x0000001032817c20 */ /* 0x000fe20008400000 */
[--C-:B------:R-:W-:Y:S02]  /*1b50*/  FFMA R25, R25, UR16, -R127.reuse ;  /* 0x0000001019197c23 */ /* 0x100fe4000800087f */
[----:B------:R-:W-:Y:S01]  /*1b60*/  FMNMX R130, R24, R131, !PT ;  /* 0x0000008318827209 */ /* 0x000fe20007800000 */
[----:B------:R-:W-:Y:S01]  /*1b70*/  FMUL R24, R51, UR16 ;  /* 0x0000001033187c20 */ /* 0x000fe20008400000 */
[----:B------:R-:W-:Y:S02]  /*1b80*/  FMUL R133, R25, 1.4426950216293334961 ;  /* 0x3fb8aa3b19857820 */ /* 0x000fe40000400000 */
[----:B------:R-:W-:Y:S01]  /*1b90*/  FMNMX R131, R129, R130, !PT ;  /* 0x0000008281837209 */ /* 0x000fe20007800000 */
[----:B------:R-:W-:Y:S01]  /*1ba0*/  FMUL R25, R54, UR16 ;  /* 0x0000001036197c20 */ /* 0x000fe20008400000 */
[----:B------:R-:W-:-:S02]  /*1bb0*/  FFMA R130, R28, UR16, -R127 ;  /* 0x000000101c827c23 */ /* 0x000fc4000800087f */
[----:B------:R-:W-:Y:S01]  /*1bc0*/  FMNMX R28, R24, R131, !PT ;  /* 0x00000083181c7209 */ /* 0x000fe20007800000 */
[----:B------:R-:W-:-:S03]  /*1bd0*/  FMUL R24, R55, UR16 ;  /* 0x0000001037187c20 */ /* 0x000fc60008400000 */
[----:B------:R-:W-:-:S04]  /*1be0*/  FMNMX R25, R25, R28, !PT ;  /* 0x0000001c19197209 */ /* 0x000fc80007800000 */
[----:B------:R-:W-:-:S05]  /*1bf0*/  FMNMX R24, R24, R25, !PT ;  /* 0x0000001918187209 */ /* 0x000fca0007800000 */
[----:B------:R-:W0:Y:S02]  /*1c00*/  SHFL.BFLY PT, R25, R24, 0x2, 0x1f ;  /* 0x0c401f0018197f89 */ /* 0x000e2400000e0000 */
[----:B0-----:R-:W-:-:S05]  /*1c10*/  FMNMX R25, R24, R25, !PT ;  /* 0x0000001918197209 */ /* 0x001fca0007800000 */
[----:B------:R-:W0:Y:S04]  /*1c20*/  SHFL.BFLY PT, R24, R25, 0x1, 0x1f ;  /* 0x0c201f0019187f89 */ /* 0x000e2800000e0000 */
[----:B-----5:R1:W-:Y:S01]  /*1c30*/  STS.U16 [R118+UR10+0x1000], R141 ;  /* 0x0010008d76007988 */ /* 0x0203e2000800040a */
[----:B0-----:R-:W-:Y:S01]  /*1c40*/  FMNMX R25, R25, R24, !PT ;  /* 0x0000001819197209 */ /* 0x001fe20007800000 */
[----:B------:R-:W-:-:S03]  /*1c50*/  FFMA R24, R53, UR16, -R127 ;  /* 0x0000001035187c23 */ /* 0x000fc6000800087f */
[----:B------:R-:W-:Y:S01]  /*1c60*/  FMNMX R53, R25, R76, !PT ;  /* 0x0000004c19357209 */ /* 0x000fe20007800000 */
[----:B------:R-:W-:Y:S01]  /*1c70*/  FMUL R24, R24, 1.4426950216293334961 ;  /* 0x3fb8aa3b18187820 */ /* 0x000fe20000400000 */
[----:B------:R-:W-:-:S03]  /*1c80*/  FADD R25, -R127, R74 ;  /* 0x0000004a7f197221 */ /* 0x000fc60000000100 */
[----:B------:R0:W-:Y:S01]  /*1c90*/  MUFU.EX2 R161, R24 ;  /* 0x0000001800a17308 */ /* 0x0001e20000000800 */
[----:B------:R-:W-:Y:S01]  /*1ca0*/  FMUL R25, R25, 1.4426950216293334961 ;  /* 0x3fb8aa3b19197820 */ /* 0x000fe20000400000 */
[--C-:B------:R-:W-:Y:S01]  /*1cb0*/  FFMA R26, R26, UR16, -R53.reuse ;  /* 0x000000101a1a7c23 */ /* 0x100fe20008000835 */
[--C-:B------:R-:W-:Y:S01]  /*1cc0*/  FFMA R27, R27, UR16, -R53.reuse ;  /* 0x000000101b1b7c23 */ /* 0x100fe20008000835 */
[----:B0-----:R-:W-:-:S04]  /*1cd0*/  FFMA R24, R42, UR16, -R53 ;  /* 0x000000102a187c23 */ /* 0x001fc80008000835 */
[----:B------:R0:W5:Y:S01]  /*1ce0*/  MUFU.EX2 R163, R25 ;  /* 0x0000001900a37308 */ /* 0x0001620000000800 */
[----:B------:R-:W-:Y:S01]  /*1cf0*/  FMUL R26, R26, 1.4426950216293334961 ;  /* 0x3fb8aa3b1a1a7820 */ /* 0x000fe20000400000 */
[----:B--2---:R-:W-:Y:S01]  /*1d00*/  STS.U16 [R118+UR10+0x1400], R149 ;  /* 0x0014009576007988 */ /* 0x004fe2000800040a */
[----:B------:R-:W-:-:S03]  /*1d10*/  FMUL R27, R27, 1.4426950216293334961 ;  /* 0x3fb8aa3b1b1b7820 */ /* 0x000fc60000400000 */
[----:B------:R-:W-:Y:S01]  /*1d20*/  STS.U16 [R118+UR10+0x1800], R153 ;  /* 0x0018009976007988 */ /* 0x000fe2000800040a */
[----:B0-----:R-:W-:Y:S01]  /*1d30*/  FMUL R25, R24, 1.4426950216293334961 ;  /* 0x3fb8aa3b18197820 */ /* 0x001fe20000400000 */
[----:B------:R-:W-:Y:S02]  /*1d40*/  FFMA R24, R43, UR16, -R53 ;  /* 0x000000102b187c23 */ /* 0x000fe40008000835 */
[----:B---3--:R-:W-:Y:S01]  /*1d50*/  STS.U16 [R118+UR10+0x1c00], R151 ;  /* 0x001c009776007988 */ /* 0x008fe2000800040a */
[----:B------:R0:W-:Y:S03]  /*1d60*/  MUFU.EX2 R74, R26 ;  /* 0x0000001a004a7308 */ /* 0x0001e60000000800 */
[----:B------:R-:W-:Y:S04]  /*1d70*/  STS.U16 [R119+UR10+0x1100], R140 ;  /* 0x0011008c77007988 */ /* 0x000fe8000800040a */
[----:B------:R-:W-:Y:S01]  /*1d80*/  STS.U16 [R119+UR10+0x1500], R144 ;  /* 0x0015009077007988 */ /* 0x000fe2000800040a */
[----:B0-----:R-:W-:-:S03]  /*1d90*/  FMUL R26, R24, 1.4426950216293334961 ;  /* 0x3fb8aa3b181a7820 */ /* 0x001fc60000400000 */
[----:B----4-:R-:W-:Y:S01]  /*1da0*/  STS.U16 [R119+UR10+0x1900], R142 ;  /* 0x0019008e77007988 */ /* 0x010fe2000800040a */
[----:B------:R-:W-:Y:S01]  /*1db0*/  FFMA R24, R46, UR16, -R53 ;  /* 0x000000102e187c23 */ /* 0x000fe20008000835 */
[----:B------:R0:W-:Y:S01]  /*1dc0*/  MUFU.EX2 R165, R27 ;  /* 0x0000001b00a57308 */ /* 0x0001e20000000800 */
[----:B------:R-:W-:Y:S01]  /*1dd0*/  FFMA R29, R29, UR16, -R127 ;  /* 0x000000101d1d7c23 */ /* 0x000fe2000800087f */
[--C-:B------:R-:W-:Y:S01]  /*1de0*/  FFMA R30, R30, UR16, -R53.reuse ;  /* 0x000000101e1e7c23 */ /* 0x100fe20008000835 */
[----:B0-----:R-:W-:Y:S01]  /*1df0*/  FMUL R27, R24, 1.4426950216293334961 ;  /* 0x3fb8aa3b181b7820 */ /* 0x001fe20000400000 */
[----:B------:R-:W-:Y:S01]  /*1e00*/  FFMA R24, R47, UR16, -R53 ;  /* 0x000000102f187c23 */ /* 0x000fe20008000835 */
[----:B------:R-:W-:-:S03]  /*1e10*/  FMUL R29, R29, 1.4426950216293334961 ;  /* 0x3fb8aa3b1d1d7820 */ /* 0x000fc60000400000 */
[----:B------:R-:W-:Y:S01]  /*1e20*/  FMUL R28, R24, 1.4426950216293334961 ;  /* 0x3fb8aa3b181c7820 */ /* 0x000fe20000400000 */
[----:B------:R-:W-:Y:S01]  /*1e30*/  FFMA R24, R50, UR16, -R53 ;  /* 0x0000001032187c23 */ /* 0x000fe20008000835 */
[----:B------:R0:W-:Y:S01]  /*1e40*/  MUFU.EX2 R131, R29 ;  /* 0x0000001d00837308 */ /* 0x0001e20000000800 */
[----:B------:R-:W-:Y:S01]  /*1e50*/  FMUL R30, R30, 1.4426950216293334961 ;  /* 0x3fb8aa3b1e1e7820 */ /* 0x000fe20000400000 */
[--C-:B------:R-:W-:Y:S01]  /*1e60*/  FFMA R40, R40, UR16, -R127.reuse ;  /* 0x0000001028287c23 */ /* 0x100fe2000800087f */
[--C-:B------:R-:W-:Y:S01]  /*1e70*/  FFMA R41, R41, UR16, -R127.reuse ;  /* 0x0000001029297c23 */ /* 0x100fe2000800087f */
[--C-:B------:R-:W-:Y:S01]  /*1e80*/  FFMA R44, R44, UR16, -R127.reuse ;  /* 0x000000102c2c7c23 */ /* 0x100fe2000800087f */
[----:B------:R-:W-:Y:S01]  /*1e90*/  FFMA R45, R45, UR16, -R127 ;  /* 0x000000102d2d7c23 */ /* 0x000fe2000800087f */
[----:B0-----:R-:W-:Y:S01]  /*1ea0*/  FMUL R29, R24, 1.4426950216293334961 ;  /* 0x3fb8aa3b181d7820 */ /* 0x001fe20000400000 */
[----:B------:R-:W-:Y:S01]  /*1eb0*/  FFMA R24, R51, UR16, -R53 ;  /* 0x0000001033187c23 */ /* 0x000fe20008000835 */
[----:B------:R0:W-:Y:S01]  /*1ec0*/  MUFU.EX2 R46, R26 ;  /* 0x0000001a002e7308 */ /* 0x0001e20000000800 */
[--C-:B------:R-:W-:Y:S01]  /*1ed0*/  FFMA R48, R48, UR16, -R127.reuse ;  /* 0x0000001030307c23 */ /* 0x100fe2000800087f */
[--C-:B------:R-:W-:Y:S01]  /*1ee0*/  FFMA R49, R49, UR16, -R127.reuse ;  /* 0x0000001031317c23 */ /* 0x100fe2000800087f */
[--C-:B------:R-:W-:Y:S01]  /*1ef0*/  FFMA R52, R52, UR16, -R127.reuse ;  /* 0x0000001034347c23 */ /* 0x100fe2000800087f */
[----:B------:R-:W-:Y:S04]  /*1f00*/  STS.U16 [R119+UR10+0x1d00], R146 ;  /* 0x001d009277007988 */ /* 0x000fe8000800040a */
[----:B------:R-:W-:Y:S04]  /*1f10*/  STS.U16 [R120+UR10+0x1200], R147 ;  /* 0x0012009378007988 */ /* 0x000fe8000800040a */
[----:B------:R-:W-:Y:S04]  /*1f20*/  STS.U16 [R120+UR10+0x1600], R145 ;  /* 0x0016009178007988 */ /* 0x000fe8000800040a */
[----:B------:R-:W-:Y:S04]  /*1f30*/  STS.U16 [R120+UR10+0x1a00], R155 ;  /* 0x001a009b78007988 */ /* 0x000fe8000800040a */
[----:B------:R-:W-:Y:S04]  /*1f40*/  STS.U16 [R120+UR10+0x1e00], R157 ;  /* 0x001e009d78007988 */ /* 0x000fe8000800040a */
[----:B------:R-:W-:Y:S04]  /*1f50*/  STS.U16 [R122+UR10+0x1300], R143 ;  /* 0x0013008f7a007988 */ /* 0x000fe8000800040a */
[----:B------:R-:W-:Y:S04]  /*1f60*/  STS.U16 [R122+UR10+0x1700], R159 ;  /* 0x0017009f7a007988 */ /* 0x000fe8000800040a */
[----:B------:R-:W-:Y:S04]  /*1f70*/  STS.U16 [R122+UR10+0x1b00], R137 ;  /* 0x001b00897a007988 */ /* 0x000fe8000800040a */
[----:B------:R-:W-:Y:S01]  /*1f80*/  STS.U16 [R122+UR10+0x1f00], R139 ;  /* 0x001f008b7a007988 */ /* 0x000fe2000800040a */
[----:B------:R2:W-:Y:S06]  /*1f90*/  MEMBAR.ALL.CTA ;  /* 0x0000000000007992 */ /* 0x0005ec0000008000 */
[----:B--2---:R-:W2:Y:S01]  /*1fa0*/  FENCE.VIEW.ASYNC.S ;  /* 0x00000000000073c6 */ /* 0x004ea20000000000 */
[----:B------:R3:W-:Y:S01]  /*1fb0*/  MUFU.EX2 R136, R30 ;  /* 0x0000001e00887308 */ /* 0x0007e20000000800 */
[----:B0-----:R-:W-:Y:S01]  /*1fc0*/  FADD R26, -R53, R76 ;  /* 0x0000004c351a7221 */ /* 0x001fe20000000100 */
[--C-:B------:R-:W-:Y:S01]  /*1fd0*/  FFMA R32, R32, UR16, -R127.reuse ;  /* 0x0000001020207c23 */ /* 0x100fe2000800087f */
[--C-:B------:R-:W-:Y:S01]  /*1fe0*/  FFMA R33, R33, UR16, -R127.reuse ;  /* 0x0000001021217c23 */ /* 0x100fe2000800087f */
[--C-:B------:R-:W-:Y:S01]  /*1ff0*/  FFMA R36, R36, UR16, -R127.reuse ;  /* 0x0000001024247c23 */ /* 0x100fe2000800087f */
[----:B------:R-:W-:Y:S01]  /*2000*/  FFMA R37, R37, UR16, -R127 ;  /* 0x0000001025257c23 */ /* 0x000fe2000800087f */
[--C-:B------:R-:W-:Y:S01]  /*2010*/  FFMA R31, R31, UR16, -R53.reuse ;  /* 0x000000101f1f7c23 */ /* 0x100fe20008000835 */
[--C-:B------:R-:W-:Y:S01]  /*2020*/  FFMA R34, R34, UR16, -R53.reuse ;  /* 0x0000001022227c23 */ /* 0x100fe20008000835 */
[----:B------:R0:W-:Y:S01]  /*2030*/  MUFU.EX2 R43, R25 ;  /* 0x00000019002b7308 */ /* 0x0001e20000000800 */
[----:B---3--:R-:W-:Y:S01]  /*2040*/  FMUL R30, R24, 1.4426950216293334961 ;  /* 0x3fb8aa3b181e7820 */ /* 0x008fe20000400000 */
[--C-:B------:R-:W-:Y:S01]  /*2050*/  FFMA R35, R35, UR16, -R53.reuse ;  /* 0x0000001023237c23 */ /* 0x100fe20008000835 */
[--C-:B------:R-:W-:Y:S01]  /*2060*/  FFMA R38, R38, UR16, -R53.reuse ;  /* 0x0000001026267c23 */ /* 0x100fe20008000835 */
[--C-:B------:R-:W-:Y:S01]  /*2070*/  FFMA R39, R39, UR16, -R53.reuse ;  /* 0x0000001027277c23 */ /* 0x100fe20008000835 */
[--C-:B------:R-:W-:Y:S01]  /*2080*/  FFMA R24, R54, UR16, -R53.reuse ;  /* 0x0000001036187c23 */ /* 0x100fe20008000835 */
[----:B------:R-:W-:Y:S01]  /*2090*/  FMUL R130, R130, 1.4426950216293334961 ;  /* 0x3fb8aa3b82827820 */ /* 0x000fe20000400000 */
[----:B------:R-:W-:Y:S01]  /*20a0*/  FMUL R40, R40, 1.4426950216293334961 ;  /* 0x3fb8aa3b28287820 */ /* 0x000fe20000400000 */
[----:B0-----:R-:W-:Y:S01]  /*20b0*/  FFMA R25, R55, UR16, -R53 ;  /* 0x0000001037197c23 */ /* 0x001fe20008000835 */
[----:B------:R-:W-:Y:S01]  /*20c0*/  FMUL R41, R41, 1.4426950216293334961 ;  /* 0x3fb8aa3b29297820 */ /* 0x000fe20000400000 */
        /* <DEDUP_REMOVED lines=17> */
[----:B------:R-:W0:Y:S08]  /*21e0*/  MUFU.EX2 R55, R26 ;  /* 0x0000001a00377308 */ /* 0x000e300000000800 */
[----:B------:R-:W-:Y:S08]  /*21f0*/  MUFU.EX2 R128, R132 ;  /* 0x0000008400807308 */ /* 0x000ff00000000800 */
[----:B------:R-:W3:Y:S08]  /*2200*/  MUFU.EX2 R129, R133 ;  /* 0x0000008500817308 */ /* 0x000ef00000000800 */
[----:B------:R-:W4:Y:S08]  /*2210*/  MUFU.EX2 R130, R130 ;  /* 0x0000008200827308 */ /* 0x000f300000000800 */
[----:B------:R-:W-:Y:S08]  /*2220*/  MUFU.EX2 R132, R32 ;  /* 0x0000002000847308 */ /* 0x000ff00000000800 */
[----:B------:R-:W2:Y:S08]  /*2230*/  MUFU.EX2 R133, R33 ;  /* 0x0000002100857308 */ /* 0x000eb00000000800 */
        /* <DEDUP_REMOVED lines=8> */
[----:B------:R-:W2:Y:S08]  /*22c0*/  MUFU.EX2 R52, R52 ;  /* 0x0000003400347308 */ /* 0x000eb00000000800 */
        /* <DEDUP_REMOVED lines=9> */
[----:B------:R3:W-:Y:S08]  /*2360*/  MUFU.EX2 R76, R24 ;  /* 0x00000018004c7308 */ /* 0x0007f00000000800 */
[----:B-1----:R1:W1:Y:S01]  /*2370*/  MUFU.EX2 R141, R25 ;  /* 0x00000019008d7308 */ /* 0x0022620000000800 */
[-C--:B-----5:R-:W-:Y:S01]  /*2380*/  FMUL R56, R56, R163.reuse ;  /* 0x000000a338387220 */ /* 0x0a0fe20000400000 */
[-C--:B------:R-:W-:Y:S01]  /*2390*/  FMUL R57, R57, R163.reuse ;  /* 0x000000a339397220 */ /* 0x080fe20000400000 */
[-C--:B------:R-:W-:Y:S01]  /*23a0*/  FMUL R60, R60, R163.reuse ;  /* 0x000000a33c3c7220 */ /* 0x080fe20000400000 */
[-C--:B------:R-:W-:Y:S01]  /*23b0*/  FMUL R61, R61, R163.reuse ;  /* 0x000000a33d3d7220 */ /* 0x080fe20000400000 */
[-C--:B------:R-:W-:Y:S01]  /*23c0*/  FMUL R64, R64, R163.reuse ;  /* 0x000000a340407220 */ /* 0x080fe20000400000 */
[-C--:B------:R-:W-:Y:S01]  /*23d0*/  FMUL R65, R65, R163.reuse ;  /* 0x000000a341417220 */ /* 0x080fe20000400000 */
[----:B------:R-:W-:Y:S01]  /*23e0*/  FMUL R68, R68, R163 ;  /* 0x000000a344447220 */ /* 0x000fe20000400000 */
[-C--:B0-----:R-:W-:Y:S01]  /*23f0*/  FMUL R58, R58, R55.reuse ;  /* 0x000000373a3a7220 */ /* 0x081fe20000400000 */
[-C--:B------:R-:W-:Y:S01]  /*2400*/  FMUL R59, R59, R55.reuse ;  /* 0x000000373b3b7220 */ /* 0x080fe20000400000 */
[-C--:B------:R-:W-:Y:S01]  /*2410*/  FMUL R62, R62, R55.reuse ;  /* 0x000000373e3e7220 */ /* 0x080fe20000400000 */
[-C--:B------:R-:W-:Y:S01]  /*2420*/  FMUL R63, R63, R55.reuse ;  /* 0x000000373f3f7220 */ /* 0x080fe20000400000 */
[-C--:B------:R-:W-:Y:S01]  /*2430*/  FMUL R66, R66, R55.reuse ;  /* 0x0000003742427220 */ /* 0x080fe20000400000 */
[-C--:B------:R-:W-:Y:S01]  /*2440*/  FMUL R67, R67, R55.reuse ;  /* 0x0000003743437220 */ /* 0x080fe20000400000 */
[----:B------:R-:W-:Y:S01]  /*2450*/  FMUL R70, R70, R55 ;  /* 0x0000003746467220 */ /* 0x000fe20000400000 */
[----:B------:R-:W-:Y:S01]  /*2460*/  FMUL R69, R69, R163 ;  /* 0x000000a345457220 */ /* 0x000fe20000400000 */
[----:B------:R-:W-:Y:S01]  /*2470*/  FMUL R71, R71, R55 ;  /* 0x0000003747477220 */ /* 0x000fe20000400000 */
[----:B---3--:R-:W-:-:S02]  /*2480*/  F2FP.BF16.F32.PACK_AB R24, R129, R128 ;  /* 0x000000808118723e */ /* 0x008fc400000010ff */
[----:B----4-:R-:W-:Y:S02]  /*2490*/  F2FP.BF16.F32.PACK_AB R26, R131, R130 ;  /* 0x00000082831a723e */ /* 0x010fe400000010ff */
[----:B--2---:R-:W-:Y:S02]  /*24a0*/  F2FP.BF16.F32.PACK_AB R28, R133, R132 ;  /* 0x00000084851c723e */ /* 0x004fe400000010ff */
[----:B------:R-:W-:Y:S02]  /*24b0*/  F2FP.BF16.F32.PACK_AB R30, R135, R134 ;  /* 0x00000086871e723e */ /* 0x000fe400000010ff */
[----:B------:R-:W-:Y:S02]  /*24c0*/  F2FP.BF16.F32.PACK_AB R32, R41, R40 ;  /* 0x000000282920723e */ /* 0x000fe400000010ff */
[----:B------:R-:W-:Y:S02]  /*24d0*/  F2FP.BF16.F32.PACK_AB R34, R45, R44 ;  /* 0x0000002c2d22723e */ /* 0x000fe400000010ff */
[----:B------:R-:W-:-:S02]  /*24e0*/  F2FP.BF16.F32.PACK_AB R36, R49, R48 ;  /* 0x000000303124723e */ /* 0x000fc400000010ff */
[----:B------:R-:W-:Y:S02]  /*24f0*/  F2FP.BF16.F32.PACK_AB R38, R161, R52 ;  /* 0x00000034a126723e */ /* 0x000fe400000010ff */
[----:B-1----:R-:W-:Y:S02]  /*2500*/  F2FP.BF16.F32.PACK_AB R25, R165, R74 ;  /* 0x0000004aa519723e */ /* 0x002fe400000010ff */
[----:B------:R-:W-:Y:S02]  /*2510*/  F2FP.BF16.F32.PACK_AB R27, R138, R136 ;  /* 0x000000888a1b723e */ /* 0x000fe400000010ff */
[----:B------:R-:W-:Y:S02]  /*2520*/  F2FP.BF16.F32.PACK_AB R29, R150, R148 ;  /* 0x00000094961d723e */ /* 0x000fe400000010ff */
[----:B------:R-:W-:Y:S02]  /*2530*/  F2FP.BF16.F32.PACK_AB R31, R42, R152 ;  /* 0x000000982a1f723e */ /* 0x000fe400000010ff */
[----:B------:R-:W-:-:S02]  /*2540*/  F2FP.BF16.F32.PACK_AB R33, R46, R43 ;  /* 0x0000002b2e21723e */ /* 0x000fc400000010ff */
[----:B------:R-:W-:Y:S02]  /*2550*/  F2FP.BF16.F32.PACK_AB R35, R50, R47 ;  /* 0x0000002f3223723e */ /* 0x000fe400000010ff */
[----:B------:R-:W-:Y:S02]  /*2560*/  F2FP.BF16.F32.PACK_AB R37, R54, R51 ;  /* 0x000000333625723e */ /* 0x000fe400000010ff */
[----:B------:R-:W-:Y:S01]  /*2570*/  F2FP.BF16.F32.PACK_AB R39, R141, R76 ;  /* 0x0000004c8d27723e */ /* 0x000fe200000010ff */
[----:B------:R-:W-:Y:S06]  /*2580*/  BAR.SYNC.DEFER_BLOCKING 0x0 ;  /* 0x0000000000007b1d */ /* 0x000fec0000010000 */
[----:B------:R-:W-:Y:S01]  /*2590*/  UMOV UR22, UR8 ;  /* 0x0000000800167c82 */ /* 0x000fe20008000000 */
[----:B------:R-:W-:Y:S01]  /*25a0*/  UMOV UR23, 0x40000040 ;  /* 0x4000004000177882 */ /* 0x000fe20000000000 */
[----:B------:R-:W-:-:S06]  /*25b0*/  WARPGROUP.ARRIVE ;  /* 0x00000000000079c5 */ /* 0x000fcc0000000000 */
[----:B------:R-:W-:Y:S01]  /*25c0*/  HGMMA.64x32x16.F32.BF16 R56, R24, gdesc[UR20], R56 ;  /* 0x0060001418387df0 */ /* 0x000fe20008701838 */
[----:B------:R-:W-:Y:S01]  /*25d0*/  FADD R129, R128, R129 ;  /* 0x0000008180817221 */ /* 0x000fe20000000000 */
[----:B------:R-:W-:-:S03]  /*25e0*/  FADD R165, R74, R165 ;  /* 0x000000a54aa57221 */ /* 0x000fc60000000000 */
[----:B------:R-:W-:Y:S01]  /*25f0*/  FADD R130, R130, R129 ;  /* 0x0000008182827221 */ /* 0x000fe20000000000 */
[----:B------:R-:W-:Y:S01]  /*2600*/  FADD R165, R136, R165 ;  /* 0x000000a588a57221 */ /* 0x000fe20000000000 */
[----:B------:R-:W-:Y:S02]  /*2610*/  HGMMA.64x32x16.F32.BF16 R56, R28, gdesc[UR24], R56 ;  /* 0x006000181c387df0 */ /* 0x000fe40008701838 */
[----:B------:R-:W-:Y:S01]  /*2620*/  FADD R131, R131, R130 ;  /* 0x0000008283837221 */ /* 0x000fe20000000000 */
[----:B------:R-:W-:-:S03]  /*2630*/  FADD R165, R138, R165 ;  /* 0x000000a58aa57221 */ /* 0x000fc60000000000 */
        /* <DEDUP_REMOVED lines=13> */
[----:B------:R-:W-:Y:S01]  /*2710*/  HGMMA.64x32x16.F32.BF16 R56, R32, gdesc[UR28], R56 ;  /* 0x0060001c20387df0 */ /* 0x000fe20008701838 */
[----:B------:R-:W-:Y:S02]  /*2720*/  FADD R47, R47, R46 ;  /* 0x0000002e2f2f7221 */ /* 0x000fe40000000000 */
[----:B------:R-:W-:Y:S02]  /*2730*/  FADD R45, R45, R44 ;  /* 0x0000002c2d2d7221 */ /* 0x000fe40000000000 */
[----:B------:R-:W-:Y:S02]  /*2740*/  FADD R50, R50, R47 ;  /* 0x0000002f32327221 */ /* 0x000fe40000000000 */
[----:B------:R-:W-:Y:S02]  /*2750*/  FADD R48, R48, R45 ;  /* 0x0000002d30307221 */ /* 0x000fe40000000000 */
[----:B------:R-:W-:-:S02]  /*2760*/  FADD R51, R51, R50 ;  /* 0x0000003233337221 */ /* 0x000fc40000000000 */
[----:B------:R-:W-:Y:S02]  /*2770*/  FADD R49, R49, R48 ;  /* 0x0000003031317221 */ /* 0x000fe40000000000 */
[----:B------:R-:W-:Y:S02]  /*2780*/  FADD R51, R54, R51 ;  /* 0x0000003336337221 */ /* 0x000fe40000000000 */
[----:B------:R-:W-:Y:S02]  /*2790*/  FADD R52, R52, R49 ;  /* 0x0000003134347221 */ /* 0x000fe40000000000 */
[----:B------:R-:W-:Y:S02]  /*27a0*/  FADD R76, R76, R51 ;  /* 0x000000334c4c7221 */ /* 0x000fe40000000000 */
[----:B------:R-:W-:Y:S02]  /*27b0*/  FADD R52, R161, R52 ;  /* 0x00000034a1347221 */ /* 0x000fe40000000000 */
[----:B------:R-:W-:-:S03]  /*27c0*/  FADD R76, R141, R76 ;  /* 0x0000004c8d4c7221 */ /* 0x000fc60000000000 */
[----:B------:R-:W0:Y:S04]  /*27d0*/  SHFL.BFLY PT, R41, R52, 0x2, 0x1f ;  /* 0x0c401f0034297f89 */ /* 0x000e2800000e0000 */
[----:B------:R-:W1:Y:S01]  /*27e0*/  SHFL.BFLY PT, R43, R76, 0x2, 0x1f ;  /* 0x0c401f004c2b7f89 */ /* 0x000e6200000e0000 */
[----:B------:R-:W-:Y:S01]  /*27f0*/  HGMMA.64x32x16.F32.BF16 R56, R36, gdesc[UR32], R56, gsb0 ;  /* 0x0060002024387df0 */ /* 0x000fe20008001838 */
[----:B0-----:R-:W-:Y:S01]  /*2800*/  FADD R41, R52, R41 ;  /* 0x0000002934297221 */ /* 0x001fe20000000000 */
[----:B-1----:R-:W-:-:S04]  /*2810*/  FADD R43, R76, R43 ;  /* 0x0000002b4c2b7221 */ /* 0x002fc80000000000 */
[----:B------:R-:W0:Y:S04]  /*2820*/  SHFL.BFLY PT, R40, R41, 0x1, 0x1f ;  /* 0x0c201f0029287f89 */ /* 0x000e2800000e0000 */
[----:B------:R-:W1:Y:S01]  /*2830*/  SHFL.BFLY PT, R42, R43, 0x1, 0x1f ;  /* 0x0c201f002b2a7f89 */ /* 0x000e6200000e0000 */
[----:B------:R-:W-:-:S06]  /*2840*/  UIADD3 UR4, UR4, 0x40, URZ ;  /* 0x0000004004047890 */ /* 0x000fcc000fffe03f */
[----:B------:R-:W-:Y:S01]  /*2850*/  ISETP.LE.AND P0, PT, R121, UR4, PT ;  /* 0x0000000479007c0c */ /* 0x000fe2000bf03270 */
[----:B------:R-:W-:Y:S01]  /*2860*/  IMAD R125, R75, 0x40, R125 ;  /* 0x000000404b7d7824 */ /* 0x000fe200078e027d */
[----:B------:R-:W-:Y:S01]  /*2870*/  LEA R123, R77, R123, 0x6 ;  /* 0x0000007b4d7b7211 */ /* 0x000fe200078e30ff */
[----:B------:R-:W-:Y:S01]  /*2880*/  IMAD.MOV.U32 R76, RZ, RZ, R53 ;  /* 0x000000ffff4c7224 */ /* 0x000fe200078e0035 */
[----:B------:R-:W-:Y:S01]  /*2890*/  MOV R74, R127 ;  /* 0x0000007f004a7202 */ /* 0x000fe20000000f00 */
[----:B0-----:R-:W-:Y:S01]  /*28a0*/  FADD R40, R41, R40 ;  /* 0x0000002829287221 */ /* 0x001fe20000000000 */
[----:B-1----:R-:W-:-:S03]  /*28b0*/  FADD R42, R43, R42 ;  /* 0x0000002a2b2a7221 */ /* 0x002fc60000000000 */
[----:B------:R-:W-:Y:S01]  /*28c0*/  FFMA R124, R163, R124, R40 ;  /* 0x0000007ca37c7223 */ /* 0x000fe20000000028 */
[----:B------:R-:W-:Y:S01]  /*28d0*/  FFMA R126, R55, R126, R42 ;  /* 0x0000007e377e7223 */ /* 0x000fe2000000002a */
[----:B------:R-:W-:Y:S02]  /*28e0*/  WARPGROUP.DEPBAR.LE gsb0, 0x0 ;  /* 0x00008000000079c5 */ /* 0x000fe40000010000 */
[----:B------:R-:W-:Y:S05]  /*28f0*/  @!P0 BRA `(.L_x_1) ;  /* 0xffffffe8002c8947 */ /* 0x000fea000383ffff */
.L_x_0:
[----:B------:R-:W1:Y:S01]  /*2900*/  S2R R2, SR_TID.X ;  /* 0x0000000000027919 */ /* 0x000e620000002100 */
[----:B0-----:R-:W-:Y:S01]  /*2910*/  FMUL R3, R70, 0.25 ;  /* 0x3e80000046037820 */ /* 0x001fe20000400000 */
[----:B------:R-:W-:Y:S01]  /*2920*/  FMUL R4, R71, 0.25 ;  /* 0x3e80000047047820 */ /* 0x000fe20000400000 */
[----:B------:R-:W-:Y:S01]  /*2930*/  FSETP.GT.AND P0, PT, |R126|, 8.50705917302346158658e+37, PT ;  /* 0x7e8000007e00780b */ /* 0x000fe20003f04200 */
[----:B------:R-:W-:Y:S01]  /*2940*/  FMUL R5, R62, 0.25 ;  /* 0x3e8000003e057820 */ /* 0x000fe20000400000 */
[----:B------:R-:W-:Y:S01]  /*2950*/  FSETP.GT.AND P1, PT, |R124|, 8.50705917302346158658e+37, PT ;  /* 0x7e8000007c00780b */ /* 0x000fe20003f24200 */
[----:B------:R-:W-:Y:S01]  /*2960*/  FMUL R6, R63, 0.25 ;  /* 0x3e8000003f067820 */ /* 0x000fe20000400000 */
[----:B------:R-:W-:Y:S01]  /*2970*/  FSEL R70, R3, R70, P0 ;  /* 0x0000004603467208 */ /* 0x000fe20000000000 */
        /* <DEDUP_REMOVED lines=22> */
[----:B------:R-:W0:Y:S01]  /*2ae0*/  LDC R32, c[0x0][0x278] ;  /* 0x00009e00ff207b82 */ /* 0x000e220000000800 */
[----:B------:R-:W-:Y:S01]  /*2af0*/  FSEL R65, R6, R65, P1 ;  /* 0x0000004106417208 */ /* 0x000fe20000800000 */
[----:B------:R-:W-:Y:S01]  /*2b00*/  FMUL R6, R57, 0.25 ;  /* 0x3e80000039067820 */ /* 0x000fe20000400000 */
[----:B-1----:R-:W-:Y:S01]  /*2b10*/  LOP3.LUT R5, R2, 0x7, RZ, 0xc0, !PT ;  /* 0x0000000702057812 */ /* 0x002fe200078ec0ff */
[----:B------:R-:W-:Y:S01]  /*2b20*/  IMAD.MOV.U32 R29, RZ, RZ, 0x3dc6b27f ;  /* 0x3dc6b27fff1d7424 */ /* 0x000fe200078e00ff */
[----:B------:R-:W-:Y:S01]  /*2b30*/  FSEL R27, R3, R56, P1 ;  /* 0x00000038031b7208 */ /* 0x000fe20000800000 */
[----:B------:R-:W-:Y:S01]  /*2b40*/  FMUL R3, R124, 8388608 ;  /* 0x4b0000007c037820 */ /* 0x000fe20000400000 */
[----:B------:R-:W-:Y:S01]  /*2b50*/  FSEL R61, R4, R61, P1 ;  /* 0x0000003d043d7208 */ /* 0x000fe20000800000 */
[----:B------:R-:W-:Y:S01]  /*2b60*/  ULDC.64 UR4, c[0x0][0x270] ;  /* 0x00009c0000047ab9 */ /* 0x000fe20000000a00 */
[----:B------:R-:W-:Y:S01]  /*2b70*/  LEA R7, R5, UR10, 0x4 ;  /* 0x0000000a05077c11 */ /* 0x000fe2000f8e20ff */
[----:B------:R-:W-:Y:S01]  /*2b80*/  UIMAD UR4, UR11, UR4, URZ ;  /* 0x000000040b0472a4 */ /* 0x000fe2000f8e023f */
[----:B------:R-:W-:-:S02]  /*2b90*/  SHF.L.U32 R4, R2, 0x3, RZ ;  /* 0x0000000302047819 */ /* 0x000fc400000006ff */
[----:B------:R-:W-:Y:S01]  /*2ba0*/  LOP3.LUT R8, R2, 0x8, RZ, 0xc0, !PT ;  /* 0x0000000802087812 */ /* 0x000fe200078ec0ff */
[----:B------:R-:W-:Y:S01]  /*2bb0*/  BAR.SYNC.DEFER_BLOCKING 0x0 ;  /* 0x0000000000007b1d */ /* 0x000fe20000010000 */
[----:B------:R-:W-:Y:S02]  /*2bc0*/  FSETP.GEU.AND P2, PT, R124, 1.175494350822287508e-38, PT ;  /* 0x008000007c00780b */ /* 0x000fe40003f4e000 */
[----:B------:R-:W-:Y:S01]  /*2bd0*/  FSEL R57, R6, R57, P1 ;  /* 0x0000003906397208 */ /* 0x000fe20000800000 */
[--C-:B------:R-:W-:Y:S01]  /*2be0*/  IMAD R6, R5, -0x8, R7.reuse ;  /* 0xfffffff805067824 */ /* 0x100fe200078e0207 */
[----:B------:R-:W-:Y:S01]  /*2bf0*/  LOP3.LUT R4, R4, 0x380, RZ, 0xc0, !PT ;  /* 0x0000038004047812 */ /* 0x000fe200078ec0ff */
[----:B------:R-:W-:Y:S01]  /*2c00*/  IMAD R7, R8, 0x80, R7 ;  /* 0x0000008008077824 */ /* 0x000fe200078e0207 */
[----:B------:R-:W-:Y:S02]  /*2c10*/  FSEL R34, R3, R124, !P2 ;  /* 0x0000007c03227208 */ /* 0x000fe40005000000 */
[----:B------:R-:W-:Y:S01]  /*2c20*/  SHF.L.U32 R5, R2, 0x2, RZ ;  /* 0x0000000202057819 */ /* 0x000fe200000006ff */
[----:B------:R-:W-:Y:S01]  /*2c30*/  IMAD.IADD R30, R4, 0x1, R7 ;  /* 0x00000001041e7824 */ /* 0x000fe200078e0207 */
[----:B------:R-:W-:Y:S01]  /*2c40*/  FSETP.GEU.AND P4, PT, |R126|, 1.175494350822287508e-38, PT ;  /* 0x008000007e00780b */ /* 0x000fe20003f8e200 */
[----:B------:R-:W-:Y:S01]  /*2c50*/  VIADD R3, R34, 0xc0cafb0d ;  /* 0xc0cafb0d22037836 */ /* 0x000fe20000000000 */
[----:B------:R-:W-:Y:S01]  /*2c60*/  LOP3.LUT R5, R5, 0xc0, RZ, 0xc0, !PT ;  /* 0x000000c005057812 */ /* 0x000fe200078ec0ff */
[C---:B------:R-:W-:Y:S01]  /*2c70*/  FMUL R4, R126.reuse, 8388608 ;  /* 0x4b0000007e047820 */ /* 0x040fe20000400000 */
[----:B------:R-:W-:-:S02]  /*2c80*/  FSETP.GEU.AND P3, PT, R126, 1.175494350822287508e-38, PT ;  /* 0x008000007e00780b */ /* 0x000fc40003f6e000 */
[----:B------:R-:W-:Y:S02]  /*2c90*/  IADD3 R15, R5, R6, RZ ;  /* 0x00000006050f7210 */ /* 0x000fe40007ffe0ff */
[----:B------:R-:W-:Y:S02]  /*2ca0*/  LOP3.LUT R5, R3, 0xff800000, RZ, 0xc0, !PT ;  /* 0xff80000003057812 */ /* 0x000fe400078ec0ff */
[----:B------:R-:W-:Y:S01]  /*2cb0*/  FSEL R36, R4, R126, !P3 ;  /* 0x0000007e04247208 */ /* 0x000fe20005800000 */
[----:B------:R-:W-:Y:S01]  /*2cc0*/  @P0 FMUL R126, R126, 0.25 ;  /* 0x3e8000007e7e0820 */ /* 0x000fe20000400000 */
[----:B------:R-:W-:Y:S01]  /*2cd0*/  FSEL R4, RZ, -23, P2 ;  /* 0xc1b80000ff047808 */ /* 0x000fe20001000000 */
[----:B------:R-:W-:Y:S01]  /*2ce0*/  @!P4 FMUL R10, R10, 16777216 ;  /* 0x4b8000000a0ac820 */ /* 0x000fe20000400000 */
[----:B------:R-:W-:Y:S01]  /*2cf0*/  I2FP.F32.S32 R7, R5 ;  /* 0x0000000500077245 */ /* 0x000fe20000201400 */
[----:B------:R-:W-:Y:S01]  /*2d00*/  @!P4 FMUL R126, R126, 16777216 ;  /* 0x4b8000007e7ec820 */ /* 0x000fe20000400000 */
[----:B------:R-:W-:Y:S01]  /*2d10*/  LEA.HI R3, R8, R15, RZ, 0x1f ;  /* 0x0000000f08037211 */ /* 0x000fe200078ff8ff */
[----:B------:R-:W-:Y:S01]  /*2d20*/  IMAD.IADD R5, R34, 0x1, -R5 ;  /* 0x0000000122057824 */ /* 0x000fe200078e0a05 */
[----:B------:R-:W-:Y:S01]  /*2d30*/  IADD3 R6, R36, -0x3f3504f3, RZ ;  /* 0xc0cafb0d24067810 */ /* 0x000fe20007ffe0ff */
[----:B------:R-:W-:Y:S01]  /*2d40*/  FFMA.FTZ R8, R7, 1.1920928955078125e-07, R4 ;  /* 0x3400000007087823 */ /* 0x000fe20000010004 */
[----:B------:R-:W-:Y:S01]  /*2d50*/  SHF.R.U32.HI R17, RZ, 0x6, R2 ;  /* 0x00000006ff117819 */ /* 0x000fe20000011602 */
[----:B------:R-:W1:Y:S01]  /*2d60*/  MUFU.RCP R7, R126 ;  /* 0x0000007e00077308 */ /* 0x000e620000001000 */
[----:B------:R-:W-:Y:S01]  /*2d70*/  LOP3.LUT R9, R6, 0xff800000, RZ, 0xc0, !PT ;  /* 0xff80000006097812 */ /* 0x000fe200078ec0ff */
[----:B------:R-:W-:Y:S01]  /*2d80*/  FADD R5, R5, -1 ;  /* 0xbf80000005057421 */ /* 0x000fe20000000000 */
[----:B------:R-:W-:Y:S01]  /*2d90*/  SGXT.U32 R17, R17, 0x1 ;  /* 0x000000011111781a */ /* 0x000fe20000000000 */
[----:B------:R-:W-:Y:S01]  /*2da0*/  @!P4 FMUL R70, R70, 16777216 ;  /* 0x4b8000004646c820 */ /* 0x000fe20000400000 */
[----:B------:R-:W-:Y:S01]  /*2db0*/  I2FP.F32.S32 R11, R9 ;  /* 0x00000009000b7245 */ /* 0x000fe20000201400 */
[C---:B------:R-:W-:Y:S01]  /*2dc0*/  FFMA.FTZ R4, R5.reuse, R29, -0.16845393180847167969 ;  /* 0xbe2c7f3005047423 */ /* 0x040fe2000001001d */
[----:B------:R-:W-:Y:S01]  /*2dd0*/  IADD3 R9, R36, -R9, RZ ;  /* 0x8000000924097210 */ /* 0x000fe20007ffe0ff */
[----:B------:R-:W-:Y:S01]  /*2de0*/  @!P4 FMUL R14, R14, 16777216 ;  /* 0x4b8000000e0ec820 */ /* 0x000fe20000400000 */
[----:B------:R-:W-:Y:S01]  /*2df0*/  @!P4 FMUL R66, R66, 16777216 ;  /* 0x4b8000004242c820 */ /* 0x000fe20000400000 */
[----:B------:R-:W-:Y:S01]  /*2e00*/  @!P4 FMUL R16, R16, 16777216 ;  /* 0x4b8000001010c820 */ /* 0x000fe20000400000 */
[----:B------:R-:W-:Y:S01]  /*2e10*/  @!P4 FMUL R62, R62, 16777216 ;  /* 0x4b8000003e3ec820 */ /* 0x000fe20000400000 */
[----:B------:R-:W-:Y:S01]  /*2e20*/  @!P4 FMUL R20, R20, 16777216 ;  /* 0x4b8000001414c820 */ /* 0x000fe20000400000 */
[----:B------:R-:W-:Y:S01]  /*2e30*/  @!P4 FMUL R58, R58, 16777216 ;  /* 0x4b8000003a3ac820 */ /* 0x000fe20000400000 */
[----:B------:R-:W-:Y:S01]  /*2e40*/  FFMA.FTZ R4, R5, R4, 0.1716887056827545166 ;  /* 0x3e2fcf2a05047423 */ /* 0x000fe20000010004 */
[----:B------:R-:W-:Y:S01]  /*2e50*/  FSETP.GEU.AND P0, PT, |R124|, 1.175494350822287508e-38, PT ;  /* 0x008000007c00780b */ /* 0x000fe20003f0e200 */
[----:B0-----:R-:W-:-:S02]  /*2e60*/  IMAD R22, R17, R32, RZ ;  /* 0x0000002011167224 */ /* 0x001fc400078e02ff */
[----:B-1----:R-:W-:Y:S01]  /*2e70*/  FMUL R12, R7, R10 ;  /* 0x0000000a070c7220 */ /* 0x002fe20000400000 */
[----:B------:R-:W-:Y:S01]  /*2e80*/  FADD R10, R9, -1 ;  /* 0xbf800000090a7421 */ /* 0x000fe20000000000 */
[C---:B------:R-:W-:Y:S01]  /*2e90*/  FMUL R70, R7.reuse, R70 ;  /* 0x0000004607467220 */ /* 0x040fe20000400000 */
[C---:B------:R-:W-:Y:S01]  /*2ea0*/  FMUL R15, R7.reuse, R14 ;  /* 0x0000000e070f7220 */ /* 0x040fe20000400000 */
[C---:B------:R-:W-:Y:S01]  /*2eb0*/  FMUL R17, R7.reuse, R66 ;  /* 0x0000004207117220 */ /* 0x040fe20000400000 */
[C---:B------:R-:W-:Y:S01]  /*2ec0*/  FMUL R18, R7.reuse, R16 ;  /* 0x0000001007127220 */ /* 0x040fe20000400000 */
[C---:B------:R-:W-:Y:S01]  /*2ed0*/  FMUL R62, R7.reuse, R62 ;  /* 0x0000003e073e7220 */ /* 0x040fe20000400000 */
[C---:B------:R-:W-:Y:S01]  /*2ee0*/  FMUL R23, R7.reuse, R20 ;  /* 0x0000001407177220 */ /* 0x040fe20000400000 */
[----:B------:R-:W-:Y:S01]  /*2ef0*/  FMUL R25, R7, R58 ;  /* 0x0000003a07197220 */ /* 0x000fe20000400000 */
[C---:B------:R-:W-:Y:S01]  /*2f00*/  FFMA.FTZ R4, R5.reuse, R4, -0.17900948226451873779 ;  /* 0xbe374e4305047423 */ /* 0x040fe20000010004 */
[----:B------:R-:W-:Y:S01]  /*2f10*/  FFMA.FTZ R7, R10, R29, -0.16845393180847167969 ;  /* 0xbe2c7f300a077423 */ /* 0x000fe2000001001d */
[----:B------:R-:W-:Y:S01]  /*2f20*/  @P1 FMUL R124, R124, 0.25 ;  /* 0x3e8000007c7c1820 */ /* 0x000fe20000400000 */
[----:B------:R-:W-:Y:S01]  /*2f30*/  FSEL R6, RZ, -23, P3 ;  /* 0xc1b80000ff067808 */ /* 0x000fe20001800000 */
[----:B------:R-:W-:Y:S01]  /*2f40*/  FFMA.FTZ R4, R5, R4, 0.20512372255325317383 ;  /* 0x3e520bf405047423 */ /* 0x000fe20000010004 */
[----:B------:R-:W-:Y:S01]  /*2f50*/  FFMA.FTZ R7, R10, R7, 0.1716887056827545166 ;  /* 0x3e2fcf2a0a077423 */ /* 0x000fe20000010007 */
[----:B------:R-:W-:Y:S01]  /*2f60*/  @!P0 FMUL R124, R124, 16777216 ;  /* 0x4b8000007c7c8820 */ /* 0x000fe20000400000 */
[----:B------:R-:W-:Y:S01]  /*2f70*/  @!P0 FMUL R69, R69, 16777216 ;  /* 0x4b80000045458820 */ /* 0x000fe20000400000 */
[----:B------:R-:W-:Y:S01]  /*2f80*/  FFMA.FTZ R4, R5, R4, -0.24046532809734344482 ;  /* 0xbe763c8b05047423 */ /* 0x000fe20000010004 */
[C---:B------:R-:W-:Y:S01]  /*2f90*/  FFMA.FTZ R7, R10.reuse, R7, -0.17900948226451873779 ;  /* 0xbe374e430a077423 */ /* 0x040fe20000010007 */
[----:B------:R-:W-:Y:S01]  /*2fa0*/  FFMA.FTZ R11, R11, 1.1920928955078125e-07, R6 ;  /* 0x340000000b0b7823 */ /* 0x000fe20000010006 */
[----:B------:R-:W-:Y:S01]  /*2fb0*/  @!P0 FMUL R13, R13, 16777216 ;  /* 0x4b8000000d0d8820 */ /* 0x000fe20000400000 */
[----:B------:R-:W-:Y:S01]  /*2fc0*/  FFMA.FTZ R4, R5, R4, 0.28857114911079406738 ;  /* 0x3e93bf9905047423 */ /* 0x000fe20000010004 */
[C---:B------:R-:W-:Y:S01]  /*2fd0*/  FFMA.FTZ R7, R10.reuse, R7, 0.20512372255325317383 ;  /* 0x3e520bf40a077423 */ /* 0x040fe20000010007 */
[----:B------:R-:W0:Y:S01]  /*2fe0*/  MUFU.RCP R6, R124 ;  /* 0x0000007c00067308 */ /* 0x000e220000001000 */
[----:B------:R-:W-:Y:S01]  /*2ff0*/  @!P0 FMUL R65, R65, 16777216 ;  /* 0x4b80000041418820 */ /* 0x000fe20000400000 */
[----:B------:R-:W-:Y:S01]  /*3000*/  FFMA.FTZ R4, R5, R4, -0.36067417263984680176 ;  /* 0xbeb8aa4905047423 */ /* 0x000fe20000010004 */
[C---:B------:R-:W-:Y:S01]  /*3010*/  FFMA.FTZ R7, R10.reuse, R7, -0.24046532809734344482 ;  /* 0xbe763c8b0a077423 */ /* 0x040fe20000010007 */
[----:B------:R-:W-:Y:S01]  /*3020*/  @!P0 FMUL R19, R19, 16777216 ;  /* 0x4b80000013138820 */ /* 0x000fe20000400000 */
[----:B------:R-:W-:Y:S01]  /*3030*/  @!P0 FMUL R61, R61, 16777216 ;  /* 0x4b8000003d3d8820 */ /* 0x000fe20000400000 */
[----:B------:R-:W-:Y:S01]  /*3040*/  FFMA.FTZ R4, R5, R4, 0.48089820146560668945 ;  /* 0x3ef6384a05047423 */ /* 0x000fe20000010004 */
[C---:B------:R-:W-:Y:S01]  /*3050*/  FFMA.FTZ R7, R10.reuse, R7, 0.28857114911079406738 ;  /* 0x3e93bf990a077423 */ /* 0x040fe20000010007 */
[----:B------:R-:W-:Y:S01]  /*3060*/  @!P0 FMUL R21, R21, 16777216 ;  /* 0x4b80000015158820 */ /* 0x000fe20000400000 */
[----:B------:R-:W-:Y:S01]  /*3070*/  @!P0 FMUL R27, R27, 16777216 ;  /* 0x4b8000001b1b8820 */ /* 0x000fe20000400000 */
[----:B------:R-:W-:Y:S01]  /*3080*/  FFMA.FTZ R4, R5, R4, -0.72134751081466674805 ;  /* 0xbf38aa3b05047423 */ /* 0x000fe20000010004 */
[----:B------:R-:W-:Y:S01]  /*3090*/  FFMA.FTZ R7, R10, R7, -0.36067417263984680176 ;  /* 0xbeb8aa490a077423 */ /* 0x000fe20000010007 */
[----:B------:R-:W-:Y:S01]  /*30a0*/  @!P0 FMUL R57, R57, 16777216 ;  /* 0x4b80000039398820 */ /* 0x000fe20000400000 */
[----:B------:R-:W-:Y:S01]  /*30b0*/  ISETP.GE.U32.AND P1, PT, R34, 0x7f800000, PT ;  /* 0x7f8000002200780c */ /* 0x000fe20003f26070 */
[C---:B------:R-:W-:Y:S01]  /*30c0*/  FMUL R4, R5.reuse, R4 ;  /* 0x0000000405047220 */ /* 0x040fe20000400000 */
[----:B------:R-:W-:Y:S01]  /*30d0*/  FFMA.FTZ R7, R10, R7, 0.48089820146560668945 ;  /* 0x3ef6384a0a077423 */ /* 0x000fe20000010007 */
[----:B------:R-:W-:Y:S01]  /*30e0*/  ISETP.GE.U32.AND P2, PT, R36, 0x7f800000, PT ;  /* 0x7f8000002400780c */ /* 0x000fe20003f46070 */
[C---:B0-----:R-:W-:Y:S01]  /*30f0*/  FMUL R69, R6.reuse, R69 ;  /* 0x0000004506457220 */ /* 0x041fe20000400000 */
[C---:B------:R-:W-:Y:S01]  /*3100*/  FMUL R14, R6.reuse, R13 ;  /* 0x0000000d060e7220 */ /* 0x040fe20000400000 */
[C---:B------:R-:W-:Y:S01]  /*3110*/  FMUL R16, R6.reuse, R65 ;  /* 0x0000004106107220 */ /* 0x040fe20000400000 */
[C---:B------:R-:W-:Y:S01]  /*3120*/  FMUL R19, R6.reuse, R19 ;  /* 0x0000001306137220 */ /* 0x040fe20000400000 */
[C---:B------:R-:W-:Y:S01]  /*3130*/  FMUL R61, R6.reuse, R61 ;  /* 0x0000003d063d7220 */ /* 0x040fe20000400000 */
[C---:B------:R-:W-:Y:S01]  /*3140*/  FMUL R21, R6.reuse, R21 ;  /* 0x0000001506157220 */ /* 0x040fe20000400000 */
[C---:B------:R-:W-:Y:S01]  /*3150*/  FMUL R20, R6.reuse, R27 ;  /* 0x0000001b06147220 */ /* 0x040fe20000400000 */
[C---:B------:R-:W-:Y:S01]  /*3160*/  FMUL R4, R5.reuse, R4 ;  /* 0x0000000405047220 */ /* 0x040fe20000400000 */
[----:B------:R-:W-:Y:S01]  /*3170*/  FMUL R6, R6, R57 ;  /* 0x0000003906067220 */ /* 0x000fe20000400000 */
[----:B------:R-:W-:Y:S01]  /*3180*/  FFMA.FTZ R7, R10, R7, -0.72134751081466674805 ;  /* 0xbf38aa3b0a077423 */ /* 0x000fe20000010007 */
[----:B------:R-:W-:Y:S01]  /*3190*/  LEA R24, R32, R22, 0x1 ;  /* 0x0000001620187211 */ /* 0x000fe200078e08ff */
[----:B------:R-:W-:Y:S01]  /*31a0*/  FFMA.FTZ R9, R5, 1.4426950216293334961, R4 ;  /* 0x3fb8aa3b05097823 */ /* 0x000fe20000010004 */
[----:B------:R-:W-:Y:S01]  /*31b0*/  F2FP.BF16.F32.PACK_AB R4, R21, R20 ;  /* 0x000000141504723e */ /* 0x000fe200000010ff */
[----:B------:R-:W-:Y:S01]  /*31c0*/  FMUL R13, R10, R7 ;  /* 0x000000070a0d7220 */ /* 0x000fe20000400000 */
[----:B------:R-:W-:Y:S01]  /*31d0*/  F2FP.BF16.F32.PACK_AB R5, R61, R6 ;  /* 0x000000063d05723e */ /* 0x000fe200000010ff */
[----:B------:R-:W0:Y:S01]  /*31e0*/  LDC.64 R20, c[0x0][0x228] ;  /* 0x00008a00ff147b82 */ /* 0x000e220000000a00 */
[----:B------:R-:W-:Y:S01]  /*31f0*/  F2FP.BF16.F32.PACK_AB R6, R62, R25 ;  /* 0x000000193e06723e */ /* 0x000fe200000010ff */
[----:B------:R-:W-:Y:S01]  /*3200*/  FMUL R13, R10, R13 ;  /* 0x0000000d0a0d7220 */ /* 0x000fe20000400000 */
[----:B------:R-:W-:Y:S01]  /*3210*/  F2FP.BF16.F32.PACK_AB R7, R18, R23 ;  /* 0x000000171207723e */ /* 0x000fe200000010ff */
[----:B------:R-:W-:Y:S01]  /*3220*/  FADD R44, R8, R9 ;  /* 0x00000009082c7221 */ /* 0x000fe20000000000 */
[----:B------:R-:W-:-:S02]  /*3230*/  IMAD R8, R0, UR5, RZ ;  /* 0x0000000500087c24 */ /* 0x000fc4000f8e02ff */
[----:B------:R-:W-:Y:S01]  /*3240*/  FFMA.FTZ R10, R10, 1.4426950216293334961, R13 ;  /* 0x3fb8aa3b0a0a7823 */ /* 0x000fe2000001000d */
[----:B------:R-:W-:Y:S01]  /*3250*/  @P1 IMAD.MOV.U32 R9, RZ, RZ, 0x7f800000 ;  /* 0x7f800000ff091424 */ /* 0x000fe200078e00ff */
[----:B------:R1:W-:Y:S01]  /*3260*/  STSM.16.M88.4 [R30], R4 ;  /* 0x000000041e007844 */ /* 0x0003e20000000200 */
[----:B------:R-:W-:Y:S01]  /*3270*/  USHF.L.U32 UR5, UR4, 0x1, URZ ;  /* 0x0000000104057899 */ /* 0x000fe2000800063f */
[----:B------:R-:W-:Y:S01]  /*3280*/  FADD R45, R11, R10 ;  /* 0x0000000a0b2d7221 */ /* 0x000fe20000000000 */
[----:B------:R-:W-:Y:S01]  /*3290*/  @P1 FFMA.FTZ R44, R34, R9, +INF ;  /* 0x7f800000222c1423 */ /* 0x000fe20000010009 */
[----:B------:R-:W-:Y:S01]  /*32a0*/  IMAD R26, R32, 0x2, R24 ;  /* 0x00000002201a7824 */ /* 0x000fe200078e0218 */
[----:B------:R-:W-:Y:S02]  /*32b0*/  F2FP.BF16.F32.PACK_AB R68, R14, R19 ;  /* 0x000000130e44723e */ /* 0x000fe400000010ff */
[----:B------:R-:W-:Y:S02]  /*32c0*/  F2FP.BF16.F32.PACK_AB R69, R69, R16 ;  /* 0x000000104545723e */ /* 0x000fe400000010ff */
[----:B------:R-:W-:-:S02]  /*32d0*/  F2FP.BF16.F32.PACK_AB R70, R70, R17 ;  /* 0x000000114646723e */ /* 0x000fc400000010ff */
[----:B------:R-:W-:Y:S01]  /*32e0*/  F2FP.BF16.F32.PACK_AB R71, R12, R15 ;  /* 0x0000000f0c47723e */ /* 0x000fe200000010ff */
[----:B------:R-:W-:Y:S01]  /*32f0*/  BAR.SYNC.DEFER_BLOCKING 0x0 ;  /* 0x0000000000007b1d */ /* 0x000fe20000010000 */
[----:B------:R-:W-:Y:S02]  /*3300*/  LEA R28, R32, R26, 0x1 ;  /* 0x0000001a201c7211 */ /* 0x000fe400078e08ff */
[----:B------:R-:W-:Y:S01]  /*3310*/  FSETP.NEU.AND P1, PT, R36, RZ, PT ;  /* 0x000000ff2400720b */ /* 0x000fe20003f2d000 */
[----:B-1----:R-:W-:Y:S01]  /*3320*/  IMAD.SHL.U32 R4, R2, 0x10, RZ ;  /* 0x0000001002047824 */ /* 0x002fe200078e00ff */
[----:B------:R-:W-:Y:S01]  /*3330*/  @P2 MOV R7, 0x7f800000 ;  /* 0x7f80000000072802 */ /* 0x000fe20000000f00 */
[----:B------:R-:W-:Y:S01]  /*3340*/  IMAD.SHL.U32 R5, R8, 0x2, RZ ;  /* 0x0000000208057824 */ /* 0x000fe200078e00ff */
[----:B------:R-:W-:Y:S01]  /*3350*/  FSETP.NEU.AND P0, PT, R34, RZ, PT ;  /* 0x000000ff2200720b */ /* 0x000fe20003f0d000 */
[----:B------:R-:W-:Y:S01]  /*3360*/  IMAD R27, R32, 0x2, R28 ;  /* 0x00000002201b7824 */ /* 0x000fe200078e021c */
[----:B------:R-:W-:Y:S01]  /*3370*/  LOP3.LUT R9, R4, 0x7f0, RZ, 0xc0, !PT ;  /* 0x000007f004097812 */ /* 0x000fe200078ec0ff */
[----:B------:R-:W-:Y:S01]  /*3380*/  @P2 FFMA.FTZ R45, R36, R7, +INF ;  /* 0x7f800000242d2423 */ /* 0x000fe20000010007 */
[----:B0-----:R-:W-:Y:S01]  /*3390*/  IADD3 R42, P2, P3, R5, UR5, R20 ;  /* 0x00000005052a7c10 */ /* 0x001fe2000fb5e014 */
[----:B------:R-:W-:Y:S01]  /*33a0*/  UIMAD.WIDE UR4, UR4, 0x2, URZ ;  /* 0x00000002040478a5 */ /* 0x000fe2000f8e023f */
[----:B------:R-:W-:Y:S01]  /*33b0*/  LEA R29, R32, R27, 0x1 ;  /* 0x0000001b201d7211 */ /* 0x000fe200078e08ff */
[----:B------:R-:W-:Y:S01]  /*33c0*/  IMAD.HI R8, R8, 0x2, RZ ;  /* 0x0000000208087827 */ /* 0x000fe200078e02ff */
[----:B------:R-:W-:-:S02]  /*33d0*/  LEA R12, P6, R22, R42, 0x1 ;  /* 0x0000002a160c7211 */ /* 0x000fc400078c08ff */
[----:B------:R-:W-:Y:S02]  /*33e0*/  LEA R25, R32, R29, 0x1 ;  /* 0x0000001d20197211 */ /* 0x000fe400078e08ff */
[----:B------:R-:W-:Y:S01]  /*33f0*/  IADD3.X R48, R8, UR5, R21, P2, P3 ;  /* 0x0000000508307c10 */ /* 0x000fe200097e6415 */
[----:B------:R-:W-:Y:S01]  /*3400*/  ULDC UR4, c[0x0][0x27c] ;  /* 0x00009f0000047ab9 */ /* 0x000fe20000000800 */
[-C--:B------:R-:W-:Y:S01]  /*3410*/  LEA R16, P2, R26, R42.reuse, 0x1 ;  /* 0x0000002a1a107211 */ /* 0x080fe200078408ff */
[----:B------:R-:W-:Y:S01]  /*3420*/  IMAD R31, R32, 0x2, R25 ;  /* 0x00000002201f7824 */ /* 0x000fe200078e0219 */
[-C--:B------:R-:W-:Y:S01]  /*3430*/  LEA R20, P3, R27, R42.reuse, 0x1 ;  /* 0x0000002a1b147211 */ /* 0x080fe200078608ff */
[----:B------:R-:W0:Y:S01]  /*3440*/  LDS.128 R4, [R9+UR10] ;  /* 0x0000000a09047984 */ /* 0x000e220008000c00 */
[----:B------:R-:W-:Y:S01]  /*3450*/  LEA R18, P4, R28, R42, 0x1 ;  /* 0x0000002a1c127211 */ /* 0x000fe200078808ff */
[----:B------:R-:W-:Y:S01]  /*3460*/  UIMAD UR4, UR11, UR4, URZ ;  /* 0x000000040b0472a4 */ /* 0x000fe2000f8e023f */
[----:B------:R-:W-:Y:S01]  /*3470*/  LEA R33, R32, R31, 0x1 ;  /* 0x0000001f20217211 */ /* 0x000fe200078e08ff */
[----:B------:R-:W-:Y:S01]  /*3480*/  BAR.SYNC.DEFER_BLOCKING 0x0 ;  /* 0x0000000000007b1d */ /* 0x000fe20000010000 */
[----:B------:R-:W-:Y:S01]  /*3490*/  LEA.HI.X.SX32 R13, R22, R48, 0x1, P6 ;  /* 0x00000030160d7211 */ /* 0x000fe200030f0eff */
[----:B------:R-:W-:Y:S01]  /*34a0*/  USHF.L.U32 UR6, UR4, 0x2, URZ ;  /* 0x0000000204067899 */ /* 0x000fe2000800063f */
[----:B------:R-:W-:Y:S01]  /*34b0*/  LEA R35, R32, R33, 0x1 ;  /* 0x0000002120237211 */ /* 0x000fe200078e08ff */
[----:B------:R-:W-:Y:S01]  /*34c0*/  UIMAD.WIDE UR4, UR4, 0x4, URZ ;  /* 0x00000004040478a5 */ /* 0x000fe2000f8e023f */
[----:B------:R-:W-:-:S02]  /*34d0*/  LEA R14, P5, R24, R42, 0x1 ;  /* 0x0000002a180e7211 */ /* 0x000fc400078a08ff */
[C---:B------:R-:W-:Y:S02]  /*34e0*/  LEA R37, R32.reuse, R35, 0x1 ;  /* 0x0000002320257211 */ /* 0x040fe400078e08ff */
[----:B------:R-:W-:Y:S02]  /*34f0*/  LEA R22, P6, R29, R42, 0x1 ;  /* 0x0000002a1d167211 */ /* 0x000fe400078c08ff */
[----:B------:R-:W-:Y:S02]  /*3500*/  LEA R39, R32, R37, 0x1 ;  /* 0x0000002520277211 */ /* 0x000fe400078e08ff */
[----:B------:R-:W-:Y:S02]  /*3510*/  LEA.HI.X.SX32 R17, R26, R48, 0x1, P2 ;  /* 0x000000301a117211 */ /* 0x000fe400010f0eff */
[----:B------:R-:W-:Y:S02]  /*3520*/  LEA R41, R32, R39, 0x1 ;  /* 0x0000002720297211 */ /* 0x000fe400078e08ff */
[----:B------:R-:W-:-:S02]  /*3530*/  LEA R26, P2, R31, R42, 0x1 ;  /* 0x0000002a1f1a7211 */ /* 0x000fc400078408ff */
[C---:B------:R-:W-:Y:S02]  /*3540*/  LEA R43, R32.reuse, R41, 0x1 ;  /* 0x00000029202b7211 */ /* 0x040fe400078e08ff */
[-C--:B------:R-:W-:Y:S02]  /*3550*/  LEA.HI.X.SX32 R21, R27, R48.reuse, 0x1, P3 ;  /* 0x000000301b157211 */ /* 0x080fe400018f0eff */
[----:B------:R-:W-:Y:S01]  /*3560*/  LEA R46, R32, R43, 0x1 ;  /* 0x0000002b202e7211 */ /* 0x000fe200078e08ff */
[----:B------:R1:W-:Y:S01]  /*3570*/  STSM.16.M88.4 [R30], R68 ;  /* 0x000000441e007844 */ /* 0x0003e20000000200 */
[-C--:B------:R-:W-:Y:S02]  /*3580*/  LEA.HI.X.SX32 R19, R28, R48.reuse, 0x1, P4 ;  /* 0x000000301c137211 */ /* 0x080fe400020f0eff */
[----:B------:R-:W-:Y:S01]  /*3590*/  LEA.HI.X.SX32 R15, R24, R48, 0x1, P5 ;  /* 0x00000030180f7211 */ /* 0x000fe200028f0eff */
[----:B------:R-:W-:Y:S01]  /*35a0*/  BAR.SYNC.DEFER_BLOCKING 0x0 ;  /* 0x0000000000007b1d */ /* 0x000fe20000010000 */
[----:B------:R-:W-:Y:S01]  /*35b0*/  IMAD R47, R32, 0x2, R46 ;  /* 0x00000002202f7824 */ /* 0x000fe200078e022e */
[----:B------:R-:W-:-:S02]  /*35c0*/  LEA R28, P4, R33, R42, 0x1 ;  /* 0x0000002a211c7211 */ /* 0x000fc400078808ff */
[----:B------:R-:W-:Y:S02]  /*35d0*/  LEA.HI.X.SX32 R23, R29, R48, 0x1, P6 ;  /* 0x000000301d177211 */ /* 0x000fe400030f0eff */
[----:B------:R-:W-:Y:S02]  /*35e0*/  LEA R32, P6, R37, R42, 0x1 ;  /* 0x0000002a25207211 */ /* 0x000fe400078c08ff */
[----:B------:R-:W-:Y:S02]  /*35f0*/  LEA.HI.X.SX32 R27, R31, R48, 0x1, P2 ;  /* 0x000000301f1b7211 */ /* 0x000fe400010f0eff */
[-C--:B------:R-:W-:Y:S02]  /*3600*/  LEA R36, P2, R41, R42.reuse, 0x1 ;  /* 0x0000002a29247211 */ /* 0x080fe400078408ff */
[-C--:B-1----:R-:W-:Y:S02]  /*3610*/  LEA R30, P3, R35, R42.reuse, 0x1 ;  /* 0x0000002a231e7211 */ /* 0x082fe400078608ff */
[----:B------:R-:W-:-:S02]  /*3620*/  LEA R24, P5, R25, R42, 0x1 ;  /* 0x0000002a19187211 */ /* 0x000fc400078a08ff */
[----:B------:R-:W-:Y:S02]  /*3630*/  LEA.HI.X.SX32 R31, R35, R48, 0x1, P3 ;  /* 0x00000030231f7211 */ /* 0x000fe400018f0eff */
[C---:B------:R-:W-:Y:S02]  /*3640*/  LEA R40, P3, R46.reuse, R42, 0x1 ;  /* 0x0000002a2e287211 */ /* 0x040fe400078608ff */
[-C--:B------:R-:W-:Y:S02]  /*3650*/  LEA.HI.X.SX32 R29, R33, R48.reuse, 0x1, P4 ;  /* 0x00000030211d7211 */ /* 0x080fe400020f0eff */
[-C--:B------:R-:W-:Y:S01]  /*3660*/  LEA.HI.X.SX32 R33, R37, R48.reuse, 0x1, P6 ;  /* 0x0000003025217211 */ /* 0x080fe200030f0eff */
[----:B------:R-:W1:Y:S01]  /*3670*/  LDS.128 R8, [R9+UR10] ;  /* 0x0000000a09087984 */ /* 0x000e620008000c00 */
[-C--:B------:R-:W-:Y:S02]  /*3680*/  LEA.HI.X.SX32 R37, R41, R48.reuse, 0x1, P2 ;  /* 0x0000003029257211 */ /* 0x080fe400010f0eff */
[-C--:B------:R-:W-:Y:S01]  /*3690*/  LEA.HI.X.SX32 R25, R25, R48.reuse, 0x1, P5 ;  /* 0x0000003019197211 */ /* 0x080fe200028f0eff */
[----:B0-----:R0:W-:Y:S01]  /*36a0*/  STG.E.U16 desc[UR18][R12.64], R4 ;  /* 0x000000040c007986 */ /* 0x0011e2000c101512 */
[----:B------:R-:W-:-:S02]  /*36b0*/  LEA.HI.X.SX32 R41, R46, R48, 0x1, P3 ;  /* 0x000000302e297211 */ /* 0x000fc400018f0eff */
[-C--:B------:R-:W-:Y:S01]  /*36c0*/  LEA R34, P5, R39, R42.reuse, 0x1 ;  /* 0x0000002a27227211 */ /* 0x080fe200078a08ff */
[----:B------:R2:W-:Y:S01]  /*36d0*/  STG.E.U16 desc[UR18][R14.64], R5 ;  /* 0x000000050e007986 */ /* 0x0005e2000c101512 */
[----:B------:R-:W-:Y:S02]  /*36e0*/  PRMT R46, R7, 0x7632, R46 ;  /* 0x00007632072e7816 */ /* 0x000fe4000000002e */
[-C--:B------:R-:W-:Y:S01]  /*36f0*/  LEA R38, P4, R43, R42.reuse, 0x1 ;  /* 0x0000002a2b267211 */ /* 0x080fe200078808ff */
[----:B------:R3:W-:Y:S01]  /*3700*/  STG.E.U16 desc[UR18][R16.64], R6 ;  /* 0x0000000610007986 */ /* 0x0007e2000c101512 */
[----:B------:R-:W-:Y:S02]  /*3710*/  LEA R42, P6, R47, R42, 0x1 ;  /* 0x0000002a2f2a7211 */ /* 0x000fe400078c08ff */
[----:B------:R-:W-:Y:S01]  /*3720*/  LEA.HI.X.SX32 R35, R39, R48, 0x1, P5 ;  /* 0x0000003027237211 */ /* 0x000fe200028f0eff */
[----:B------:R4:W-:Y:S01]  /*3730*/  STG.E.U16 desc[UR18][R18.64], R7 ;  /* 0x0000000712007986 */ /* 0x0009e2000c101512 */
[----:B0-----:R-:W-:-:S02]  /*3740*/  PRMT R13, R4, 0x7632, R13 ;  /* 0x00007632040d7816 */ /* 0x001fc4000000000d */
[-C--:B------:R-:W-:Y:S02]  /*3750*/  LEA.HI.X.SX32 R39, R43, R48.reuse, 0x1, P4 ;  /* 0x000000302b277211 */ /* 0x080fe400020f0eff */
[----:B--2---:R-:W-:Y:S01]  /*3760*/  PRMT R15, R5, 0x7632, R15 ;  /* 0x00007632050f7816 */ /* 0x004fe2000000000f */
[----:B------:R0:W-:Y:S01]  /*3770*/  STG.E.U16 desc[UR18][R20.64], R13 ;  /* 0x0000000d14007986 */ /* 0x0001e2000c101512 */
[----:B------:R-:W-:Y:S02]  /*3780*/  LEA.HI.X.SX32 R43, R47, R48, 0x1, P6 ;  /* 0x000000302f2b7211 */ /* 0x000fe400030f0eff */
[----:B---3--:R-:W-:Y:S01]  /*3790*/  PRMT R17, R6, 0x7632, R17 ;  /* 0x0000763206117816 */ /* 0x008fe20000000011 */
[----:B------:R-:W-:Y:S01]  /*37a0*/  STG.E.U16 desc[UR18][R22.64], R15 ;  /* 0x0000000f16007986 */ /* 0x000fe2000c101512 */
[----:B------:R-:W-:Y:S01]  /*37b0*/  LOP3.LUT P2, RZ, R2, 0x40, RZ, 0xc0, !PT ;  /* 0x0000004002ff7812 */ /* 0x000fe2000784c0ff */
[----:B----4-:R-:W2:Y:S01]  /*37c0*/  LDC.64 R6, c[0x0][0x230] ;  /* 0x00008c00ff067b82 */ /* 0x010ea20000000a00 */
[----:B------:R-:W-:Y:S01]  /*37d0*/  FSEL R44, R44, -INF , P0 ;  /* 0xff8000002c2c7808 */ /* 0x000fe20000000000 */
[----:B------:R-:W-:Y:S01]  /*37e0*/  STG.E.U16 desc[UR18][R24.64], R17 ;  /* 0x0000001118007986 */ /* 0x000fe2000c101512 */
[----:B------:R-:W-:-:S02]  /*37f0*/  FSEL R4, R45, -INF , P1 ;  /* 0xff8000002d047808 */ /* 0x000fc40000800000 */
[----:B------:R-:W-:Y:S01]  /*3800*/  SHF.L.U32 R2, R2, 0x1, RZ ;  /* 0x0000000102027819 */ /* 0x000fe200000006ff */
[----:B------:R-:W-:Y:S01]  /*3810*/  STG.E.U16 desc[UR18][R26.64], R46 ;  /* 0x0000002e1a007986 */ /* 0x000fe2000c101512 */
[----:B------:R-:W-:Y:S01]  /*3820*/  FFMA R44, R44, 0.69314718246459960938, R127 ;  /* 0x3f3172182c2c7823 */ /* 0x000fe2000000007f */
[----:B------:R-:W-:Y:S01]  /*3830*/  FFMA R45, R4, 0.69314718246459960938, R53 ;  /* 0x3f317218042d7823 */ /* 0x000fe20000000035 */
[----:B------:R-:W-:Y:S02]  /*3840*/  LOP3.LUT R2, R2, 0xf8, RZ, 0xc0, !PT ;  /* 0x000000f802027812 */ /* 0x000fe400078ec0ff */
[----:B-1----:R-:W-:Y:S01]  /*3850*/  PRMT R5, R8, 0x7632, R5 ;  /* 0x0000763208057816 */ /* 0x002fe20000000005 */
[----:B------:R-:W-:Y:S01]  /*3860*/  STG.E.U16 desc[UR18][R28.64], R8 ;  /* 0x000000081c007986 */ /* 0x000fe2000c101512 */
[----:B------:R-:W-:Y:S02]  /*3870*/  PRMT R19, R9, 0x7632, R19 ;  /* 0x0000763209137816 */ /* 0x000fe40000000013 */
[----:B------:R-:W-:Y:S01]  /*3880*/  PRMT R12, R10, 0x7632, R12 ;  /* 0x000076320a0c7816 */ /* 0x000fe2000000000c */
[----:B------:R-:W-:Y:S01]  /*3890*/  STG.E.U16 desc[UR18][R30.64], R9 ;  /* 0x000000091e007986 */ /* 0x000fe2000c101512 */
[----:B0-----:R-:W-:-:S03]  /*38a0*/  PRMT R21, R11, 0x7632, R21 ;  /* 0x000076320b157816 */ /* 0x001fc60000000015 */
[----:B------:R-:W-:Y:S04]  /*38b0*/  STG.E.U16 desc[UR18][R32.64], R10 ;  /* 0x0000000a20007986 */ /* 0x000fe8000c101512 */
[----:B------:R-:W-:Y:S04]  /*38c0*/  STG.E.U16 desc[UR18][R34.64], R11 ;  /* 0x0000000b22007986 */ /* 0x000fe8000c101512 */
[----:B------:R0:W-:Y:S04]  /*38d0*/  STG.E.U16 desc[UR18][R36.64], R5 ;  /* 0x0000000524007986 */ /* 0x0001e8000c101512 */
[----:B------:R1:W-:Y:S04]  /*38e0*/  STG.E.U16 desc[UR18][R38.64], R19 ;  /* 0x0000001326007986 */ /* 0x0003e8000c101512 */
[----:B------:R1:W-:Y:S04]  /*38f0*/  STG.E.U16 desc[UR18][R40.64], R12 ;  /* 0x0000000c28007986 */ /* 0x0003e8000c101512 */
[----:B------:R1:W-:Y:S01]  /*3900*/  STG.E.U16 desc[UR18][R42.64], R21 ;  /* 0x000000152a007986 */ /* 0x0003e2000c101512 */
[C---:B0-----:R-:W-:Y:S01]  /*3910*/  SHF.L.U32 R5, R0.reuse, 0x2, RZ ;  /* 0x0000000200057819 */ /* 0x041fe200000006ff */
[----:B------:R-:W-:Y:S01]  /*3920*/  IMAD.HI R0, R0, 0x4, RZ ;  /* 0x0000000400007827 */ /* 0x000fe200078e02ff */
[----:B------:R-:W-:Y:S02]  /*3930*/  BAR.SYNC.DEFER_BLOCKING 0x0 ;  /* 0x0000000000007b1d */ /* 0x000fe40000010000 */
[----:B--2---:R-:W-:-:S04]  /*3940*/  IADD3 R4, P0, P1, R5, UR6, R6 ;  /* 0x0000000605047c10 */ /* 0x004fc8000f91e006 */
[----:B------:R-:W-:Y:S01]  /*3950*/  IADD3.X R5, R0, UR5, R7, P0, P1 ;  /* 0x0000000500057c10 */ /* 0x000fe200087e2407 */
[----:B------:R1:W-:Y:S01]  /*3960*/  STS.64 [R2+UR10], R44 ;  /* 0x0000002c02007988 */ /* 0x0003e20008000a0a */
[----:B------:R-:W-:Y:S06]  /*3970*/  BAR.SYNC.DEFER_BLOCKING 0x0 ;  /* 0x0000000000007b1d */ /* 0x000fec0000010000 */
[----:B------:R-:W-:Y:S05]  /*3980*/  @P2 EXIT ;  /* 0x000000000000294d */ /* 0x000fea0003800000 */
[----:B------:R-:W0:Y:S04]  /*3990*/  LDS R3, [R3] ;  /* 0x0000000003037984 */ /* 0x000e280000000800 */
[----:B0-----:R-:W-:Y:S01]  /*39a0*/  STG.E desc[UR18][R4.64], R3 ;  /* 0x0000000304007986 */ /* 0x001fe2000c101912 */
[----:B------:R-:W-:Y:S05]  /*39b0*/  EXIT ;  /* 0x000000000000794d */ /* 0x000fea0003800000 */
.L_x_2:
[----:B------:R-:W-:-:S00]  /*39c0*/  BRA `(.L_x_2) ;  /* 0xfffffffc00fc7947 */ /* 0x000fc0000383ffff */
[----:B------:R-:W-:-:S00]  /*39d0*/  NOP ;  /* 0x0000000000007918 */ /* 0x000fc00000000000 */
        /* <DEDUP_REMOVED lines=10> */
.L_x_3:


//--------------------- .nv.global.init           --------------------------
	.section	.nv.global.init,"aw",@progbits
.nv.global.init:
	.type		_$_str,@object
	.size		_$_str,(.L_0 - _$_str)
_$_str:
        /*0000*/ 	.byte	0x5f, 0x5f, 0x43, 0x55, 0x44, 0x41, 0x5f, 0x46, 0x54, 0x5a, 0x00
.L_0:


//--------------------- .nv.shared.attn_fwd       --------------------------
	.section	.nv.shared.attn_fwd,"aw",@nobits
	.sectionflags	@""
	.align	16
	.zero		1024


//--------------------- .nv.shared.reserved.0     --------------------------
	.section	.nv.shared.reserved.0,"aw",@nobits
	.weak		__nv_reservedSMEM_offset_0_alias
	.size		__nv_reservedSMEM_offset_0_alias, 0, 0
	.other		__nv_reservedSMEM_offset_0_alias,@"STO_CUDA_RESERVED_SHARED STV_DEFAULT"
__nv_reservedSMEM_offset_0_alias:
	.zero		0


//--------------------- .nv.constant0.attn_fwd    --------------------------
	.section	.nv.constant0.attn_fwd,"a",@progbits
	.sectionflags	@""
	.align	4
.nv.constant0.attn_fwd:
	.zero		664


//--------------------- SYMBOLS --------------------------

	.type		.nv.reservedSmem.offset0,@object
	.size		.nv.reservedSmem.offset0,0x4
